//
// Generated by NVIDIA NVVM Compiler
//
// Compiler Build ID: CL-36424714
// Cuda compilation tools, release 13.0, V13.0.88
// Based on NVVM 20.0.0
//

.version 9.0
.target sm_100
.address_size 64

	// .globl	_Z9bbpKernelP2sJl
.global .align 8 .u64 baseSystem = 16;
.global .align 4 .u32 printOnce;

.visible .entry _Z9bbpKernelP2sJl(
	.param .u64 .ptr .align 1 _Z9bbpKernelP2sJl_param_0,
	.param .u64 _Z9bbpKernelP2sJl_param_1
)
{
	.reg .pred 	%p<129>;
	.reg .b32 	%r<188>;
	.reg .b64 	%rd<299>;
	.reg .b64 	%fd<63>;

	ld.param.u64 	%rd133, [_Z9bbpKernelP2sJl_param_1];
	mov.u32 	%r54, %ntid.x;
	mov.u32 	%r55, %nctaid.x;
	mul.lo.s32 	%r1, %r54, %r55;
	mov.u32 	%r56, %tid.x;
	mov.u32 	%r57, %ctaid.x;
	mad.lo.s32 	%r58, %r54, %r57, %r56;
	cvt.u64.u32 	%rd1, %r58;
	mov.b64 	%rd243, 1;
$L__BB0_1:
	mov.u64 	%rd245, %rd243;
	setp.le.s64 	%p21, %rd245, %rd133;
	shl.b64 	%rd243, %rd245, 1;
	@%p21 bra 	$L__BB0_1;
	setp.lt.s64 	%p22, %rd133, %rd1;
	mov.f64 	%fd59, 0d0000000000000000;
	mov.f64 	%fd60, %fd59;
	mov.f64 	%fd61, %fd59;
	mov.f64 	%fd62, %fd59;
	@%p22 bra 	$L__BB0_131;
	cvt.u64.u32 	%rd4, %r1;
	mov.f64 	%fd62, 0d0000000000000000;
	mov.u64 	%rd244, %rd1;
	mov.f64 	%fd61, %fd62;
	mov.f64 	%fd60, %fd62;
	mov.f64 	%fd59, %fd62;
$L__BB0_4:
	sub.s64 	%rd7, %rd133, %rd244;
	mov.u64 	%rd246, %rd245;
$L__BB0_5:
	mov.u64 	%rd245, %rd246;
	setp.gt.s64 	%p23, %rd245, %rd7;
	shr.s64 	%rd246, %rd245, 1;
	@%p23 bra 	$L__BB0_5;
	shl.b64 	%rd10, %rd244, 3;
	or.b64  	%rd11, %rd10, 1;
	setp.lt.u64 	%p24, %rd245, 2;
	mov.f64 	%fd55, 0d4030000000000000;
	@%p24 bra 	$L__BB0_37;
	mov.b64 	%rd259, 16;
	cvt.u32.u64 	%r65, %rd11;
	mov.u64 	%rd247, %rd245;
$L__BB0_8:
	mov.u64 	%rd12, %rd247;
	setp.eq.s64 	%p25, %rd259, 0;
	mov.b64 	%rd249, 0;
	@%p25 bra 	$L__BB0_12;
	and.b64  	%rd138, %rd259, -2147483648;
	setp.eq.s64 	%p26, %rd138, 2147483648;
	mov.b64 	%rd249, 2147483648;
	@%p26 bra 	$L__BB0_12;
	setp.gt.u64 	%p121, %rd259, 2147483647;
	mov.b32 	%r166, 31;
	mov.b32 	%r165, 0;
	mov.b32 	%r164, 63;
$L__BB0_11:
	add.s32 	%r62, %r166, 1;
	add.s32 	%r63, %r166, -1;
	selp.b32 	%r165, %r62, %r165, %p121;
	selp.b32 	%r164, %r164, %r63, %p121;
	add.s32 	%r64, %r164, %r165;
	shr.s32 	%r166, %r64, 1;
	mov.b64 	%rd139, 1;
	shl.b64 	%rd249, %rd139, %r166;
	setp.le.u64 	%p121, %rd249, %rd259;
	not.pred 	%p28, %p121;
	mov.b64 	%rd140, 2;
	shl.b64 	%rd141, %rd140, %r166;
	setp.le.u64 	%p29, %rd141, %rd259;
	or.pred  	%p30, %p29, %p28;
	@%p30 bra 	$L__BB0_11;
$L__BB0_12:
	setp.lt.u64 	%p31, %rd249, 2;
	mov.u64 	%rd253, %rd259;
	@%p31 bra 	$L__BB0_19;
	mov.u64 	%rd253, %rd259;
$L__BB0_14:
	mov.u64 	%rd17, %rd249;
	setp.lt.u64 	%p32, %rd253, 2305843009213693952;
	@%p32 bra 	$L__BB0_18;
	or.b64  	%rd142, %rd253, %rd11;
	and.b64  	%rd143, %rd142, -4294967296;
	setp.ne.s64 	%p33, %rd143, 0;
	@%p33 bra 	$L__BB0_17;
	cvt.u32.u64 	%r66, %rd253;
	rem.u32 	%r67, %r66, %r65;
	cvt.u64.u32 	%rd253, %r67;
	bra.uni 	$L__BB0_18;
$L__BB0_17:
	rem.u64 	%rd253, %rd253, %rd11;
$L__BB0_18:
	shl.b64 	%rd144, %rd253, 1;
	shr.u64 	%rd249, %rd17, 1;
	and.b64  	%rd145, %rd249, %rd259;
	setp.eq.s64 	%p34, %rd145, 0;
	selp.b64 	%rd146, 0, %rd259, %p34;
	add.s64 	%rd253, %rd144, %rd146;
	setp.gt.u64 	%p35, %rd17, 3;
	@%p35 bra 	$L__BB0_14;
$L__BB0_19:
	or.b64  	%rd147, %rd253, %rd11;
	and.b64  	%rd148, %rd147, -4294967296;
	setp.ne.s64 	%p36, %rd148, 0;
	@%p36 bra 	$L__BB0_21;
	cvt.u32.u64 	%r69, %rd253;
	rem.u32 	%r70, %r69, %r65;
	cvt.u64.u32 	%rd259, %r70;
	bra.uni 	$L__BB0_22;
$L__BB0_21:
	rem.u64 	%rd259, %rd253, %rd11;
$L__BB0_22:
	shr.u64 	%rd247, %rd12, 1;
	and.b64  	%rd149, %rd247, %rd7;
	setp.eq.s64 	%p37, %rd149, 0;
	@%p37 bra 	$L__BB0_35;
	mov.b32 	%r169, 31;
	mov.b32 	%r168, 0;
	mov.b32 	%r167, 63;
	mov.pred 	%p122, 0;
$L__BB0_24:
	add.s32 	%r74, %r169, 1;
	add.s32 	%r75, %r169, -1;
	selp.b32 	%r168, %r74, %r168, %p122;
	selp.b32 	%r167, %r167, %r75, %p122;
	add.s32 	%r13, %r167, %r168;
	shr.s32 	%r169, %r13, 1;
	cvt.u64.u32 	%rd29, %r169;
	setp.lt.u32 	%p122, %r169, 5;
	mov.b64 	%rd150, 2;
	shl.b64 	%rd151, %rd150, %r169;
	setp.gt.u64 	%p39, %rd151, 16;
	and.pred  	%p40, %p39, %p122;
	@%p40 bra 	$L__BB0_25;
	bra.uni 	$L__BB0_24;
$L__BB0_25:
	setp.lt.u32 	%p41, %r13, 2;
	mov.u64 	%rd258, %rd259;
	@%p41 bra 	$L__BB0_32;
	cvt.u32.u64 	%r76, %rd29;
	mov.b64 	%rd152, 1;
	shl.b64 	%rd256, %rd152, %r76;
	mov.u64 	%rd258, %rd259;
$L__BB0_27:
	mov.u64 	%rd31, %rd256;
	setp.lt.u64 	%p42, %rd258, 2305843009213693952;
	@%p42 bra 	$L__BB0_31;
	or.b64  	%rd153, %rd258, %rd11;
	and.b64  	%rd154, %rd153, -4294967296;
	setp.ne.s64 	%p43, %rd154, 0;
	@%p43 bra 	$L__BB0_30;
	cvt.u32.u64 	%r77, %rd11;
	cvt.u32.u64 	%r78, %rd258;
	rem.u32 	%r79, %r78, %r77;
	cvt.u64.u32 	%rd258, %r79;
	bra.uni 	$L__BB0_31;
$L__BB0_30:
	rem.u64 	%rd258, %rd258, %rd11;
$L__BB0_31:
	shl.b64 	%rd155, %rd258, 1;
	shr.u64 	%rd256, %rd31, 1;
	shl.b64 	%rd156, %rd31, 58;
	shr.s64 	%rd157, %rd156, 63;
	and.b64  	%rd158, %rd157, %rd259;
	add.s64 	%rd258, %rd155, %rd158;
	setp.gt.u64 	%p44, %rd31, 3;
	@%p44 bra 	$L__BB0_27;
$L__BB0_32:
	or.b64  	%rd159, %rd258, %rd11;
	and.b64  	%rd160, %rd159, -4294967296;
	setp.ne.s64 	%p45, %rd160, 0;
	@%p45 bra 	$L__BB0_34;
	cvt.u32.u64 	%r80, %rd11;
	cvt.u32.u64 	%r81, %rd258;
	rem.u32 	%r82, %r81, %r80;
	cvt.u64.u32 	%rd259, %r82;
	bra.uni 	$L__BB0_35;
$L__BB0_34:
	rem.u64 	%rd259, %rd258, %rd11;
$L__BB0_35:
	setp.gt.u64 	%p46, %rd12, 3;
	@%p46 bra 	$L__BB0_8;
	cvt.rn.f64.s64 	%fd55, %rd259;
$L__BB0_37:
	cvt.rn.f64.u64 	%fd28, %rd11;
	div.rn.f64 	%fd29, %fd55, %fd28;
	add.f64 	%fd7, %fd59, %fd29;
	add.s64 	%rd41, %rd10, 4;
	mov.f64 	%fd56, 0d4030000000000000;
	@%p24 bra 	$L__BB0_68;
	mov.b64 	%rd272, 16;
	mov.u64 	%rd260, %rd245;
$L__BB0_39:
	mov.u64 	%rd42, %rd260;
	setp.eq.s64 	%p48, %rd272, 0;
	mov.b64 	%rd262, 0;
	@%p48 bra 	$L__BB0_43;
	and.b64  	%rd164, %rd272, -2147483648;
	setp.eq.s64 	%p49, %rd164, 2147483648;
	mov.b64 	%rd262, 2147483648;
	@%p49 bra 	$L__BB0_43;
	setp.gt.u64 	%p123, %rd272, 2147483647;
	mov.b32 	%r172, 31;
	mov.b32 	%r171, 0;
	mov.b32 	%r170, 63;
$L__BB0_42:
	add.s32 	%r86, %r172, 1;
	add.s32 	%r87, %r172, -1;
	selp.b32 	%r171, %r86, %r171, %p123;
	selp.b32 	%r170, %r170, %r87, %p123;
	add.s32 	%r88, %r170, %r171;
	shr.s32 	%r172, %r88, 1;
	mov.b64 	%rd165, 1;
	shl.b64 	%rd262, %rd165, %r172;
	setp.le.u64 	%p123, %rd262, %rd272;
	not.pred 	%p51, %p123;
	mov.b64 	%rd166, 2;
	shl.b64 	%rd167, %rd166, %r172;
	setp.le.u64 	%p52, %rd167, %rd272;
	or.pred  	%p53, %p52, %p51;
	@%p53 bra 	$L__BB0_42;
$L__BB0_43:
	setp.lt.u64 	%p54, %rd262, 2;
	mov.u64 	%rd266, %rd272;
	@%p54 bra 	$L__BB0_50;
	mov.u64 	%rd266, %rd272;
$L__BB0_45:
	mov.u64 	%rd47, %rd262;
	setp.lt.u64 	%p55, %rd266, 2305843009213693952;
	@%p55 bra 	$L__BB0_49;
	or.b64  	%rd168, %rd266, %rd41;
	and.b64  	%rd169, %rd168, -4294967296;
	setp.ne.s64 	%p56, %rd169, 0;
	@%p56 bra 	$L__BB0_48;
	cvt.u32.u64 	%r89, %rd41;
	cvt.u32.u64 	%r90, %rd266;
	rem.u32 	%r91, %r90, %r89;
	cvt.u64.u32 	%rd266, %r91;
	bra.uni 	$L__BB0_49;
$L__BB0_48:
	rem.u64 	%rd266, %rd266, %rd41;
$L__BB0_49:
	shl.b64 	%rd170, %rd266, 1;
	shr.u64 	%rd262, %rd47, 1;
	and.b64  	%rd171, %rd262, %rd272;
	setp.eq.s64 	%p57, %rd171, 0;
	selp.b64 	%rd172, 0, %rd272, %p57;
	add.s64 	%rd266, %rd170, %rd172;
	setp.gt.u64 	%p58, %rd47, 3;
	@%p58 bra 	$L__BB0_45;
$L__BB0_50:
	or.b64  	%rd173, %rd266, %rd41;
	and.b64  	%rd174, %rd173, -4294967296;
	setp.ne.s64 	%p59, %rd174, 0;
	@%p59 bra 	$L__BB0_52;
	cvt.u32.u64 	%r92, %rd41;
	cvt.u32.u64 	%r93, %rd266;
	rem.u32 	%r94, %r93, %r92;
	cvt.u64.u32 	%rd272, %r94;
	bra.uni 	$L__BB0_53;
$L__BB0_52:
	rem.u64 	%rd272, %rd266, %rd41;
$L__BB0_53:
	shr.u64 	%rd260, %rd42, 1;
	and.b64  	%rd175, %rd260, %rd7;
	setp.eq.s64 	%p60, %rd175, 0;
	@%p60 bra 	$L__BB0_66;
	mov.b32 	%r175, 31;
	mov.b32 	%r174, 0;
	mov.b32 	%r173, 63;
	mov.pred 	%p124, 0;
$L__BB0_55:
	add.s32 	%r98, %r175, 1;
	add.s32 	%r99, %r175, -1;
	selp.b32 	%r174, %r98, %r174, %p124;
	selp.b32 	%r173, %r173, %r99, %p124;
	add.s32 	%r26, %r173, %r174;
	shr.s32 	%r175, %r26, 1;
	cvt.u64.u32 	%rd59, %r175;
	setp.lt.u32 	%p124, %r175, 5;
	mov.b64 	%rd176, 2;
	shl.b64 	%rd177, %rd176, %r175;
	setp.gt.u64 	%p62, %rd177, 16;
	and.pred  	%p63, %p62, %p124;
	@%p63 bra 	$L__BB0_56;
	bra.uni 	$L__BB0_55;
$L__BB0_56:
	setp.lt.u32 	%p64, %r26, 2;
	mov.u64 	%rd271, %rd272;
	@%p64 bra 	$L__BB0_63;
	cvt.u32.u64 	%r100, %rd59;
	mov.b64 	%rd178, 1;
	shl.b64 	%rd269, %rd178, %r100;
	mov.u64 	%rd271, %rd272;
$L__BB0_58:
	mov.u64 	%rd61, %rd269;
	setp.lt.u64 	%p65, %rd271, 2305843009213693952;
	@%p65 bra 	$L__BB0_62;
	or.b64  	%rd179, %rd271, %rd41;
	and.b64  	%rd180, %rd179, -4294967296;
	setp.ne.s64 	%p66, %rd180, 0;
	@%p66 bra 	$L__BB0_61;
	cvt.u32.u64 	%r101, %rd41;
	cvt.u32.u64 	%r102, %rd271;
	rem.u32 	%r103, %r102, %r101;
	cvt.u64.u32 	%rd271, %r103;
	bra.uni 	$L__BB0_62;
$L__BB0_61:
	rem.u64 	%rd271, %rd271, %rd41;
$L__BB0_62:
	shl.b64 	%rd181, %rd271, 1;
	shr.u64 	%rd269, %rd61, 1;
	shl.b64 	%rd182, %rd61, 58;
	shr.s64 	%rd183, %rd182, 63;
	and.b64  	%rd184, %rd183, %rd272;
	add.s64 	%rd271, %rd181, %rd184;
	setp.gt.u64 	%p67, %rd61, 3;
	@%p67 bra 	$L__BB0_58;
$L__BB0_63:
	or.b64  	%rd185, %rd271, %rd41;
	and.b64  	%rd186, %rd185, -4294967296;
	setp.ne.s64 	%p68, %rd186, 0;
	@%p68 bra 	$L__BB0_65;
	cvt.u32.u64 	%r104, %rd41;
	cvt.u32.u64 	%r105, %rd271;
	rem.u32 	%r106, %r105, %r104;
	cvt.u64.u32 	%rd272, %r106;
	bra.uni 	$L__BB0_66;
$L__BB0_65:
	rem.u64 	%rd272, %rd271, %rd41;
$L__BB0_66:
	setp.gt.u64 	%p69, %rd42, 3;
	@%p69 bra 	$L__BB0_39;
	cvt.rn.f64.s64 	%fd56, %rd272;
$L__BB0_68:
	cvt.rn.f64.u64 	%fd31, %rd41;
	div.rn.f64 	%fd32, %fd56, %fd31;
	add.f64 	%fd10, %fd60, %fd32;
	add.s64 	%rd71, %rd10, 5;
	mov.f64 	%fd57, 0d4030000000000000;
	@%p24 bra 	$L__BB0_99;
	mov.b64 	%rd285, 16;
	mov.u64 	%rd273, %rd245;
$L__BB0_70:
	mov.u64 	%rd72, %rd273;
	setp.eq.s64 	%p71, %rd285, 0;
	mov.b64 	%rd275, 0;
	@%p71 bra 	$L__BB0_74;
	and.b64  	%rd190, %rd285, -2147483648;
	setp.eq.s64 	%p72, %rd190, 2147483648;
	mov.b64 	%rd275, 2147483648;
	@%p72 bra 	$L__BB0_74;
	setp.gt.u64 	%p125, %rd285, 2147483647;
	mov.b32 	%r178, 31;
	mov.b32 	%r177, 0;
	mov.b32 	%r176, 63;
$L__BB0_73:
	add.s32 	%r110, %r178, 1;
	add.s32 	%r111, %r178, -1;
	selp.b32 	%r177, %r110, %r177, %p125;
	selp.b32 	%r176, %r176, %r111, %p125;
	add.s32 	%r112, %r176, %r177;
	shr.s32 	%r178, %r112, 1;
	mov.b64 	%rd191, 1;
	shl.b64 	%rd275, %rd191, %r178;
	setp.le.u64 	%p125, %rd275, %rd285;
	not.pred 	%p74, %p125;
	mov.b64 	%rd192, 2;
	shl.b64 	%rd193, %rd192, %r178;
	setp.le.u64 	%p75, %rd193, %rd285;
	or.pred  	%p76, %p75, %p74;
	@%p76 bra 	$L__BB0_73;
$L__BB0_74:
	setp.lt.u64 	%p77, %rd275, 2;
	mov.u64 	%rd279, %rd285;
	@%p77 bra 	$L__BB0_81;
	mov.u64 	%rd279, %rd285;
$L__BB0_76:
	mov.u64 	%rd77, %rd275;
	setp.lt.u64 	%p78, %rd279, 2305843009213693952;
	@%p78 bra 	$L__BB0_80;
	or.b64  	%rd194, %rd279, %rd71;
	and.b64  	%rd195, %rd194, -4294967296;
	setp.ne.s64 	%p79, %rd195, 0;
	@%p79 bra 	$L__BB0_79;
	cvt.u32.u64 	%r113, %rd71;
	cvt.u32.u64 	%r114, %rd279;
	rem.u32 	%r115, %r114, %r113;
	cvt.u64.u32 	%rd279, %r115;
	bra.uni 	$L__BB0_80;
$L__BB0_79:
	rem.u64 	%rd279, %rd279, %rd71;
$L__BB0_80:
	shl.b64 	%rd196, %rd279, 1;
	shr.u64 	%rd275, %rd77, 1;
	and.b64  	%rd197, %rd275, %rd285;
	setp.eq.s64 	%p80, %rd197, 0;
	selp.b64 	%rd198, 0, %rd285, %p80;
	add.s64 	%rd279, %rd196, %rd198;
	setp.gt.u64 	%p81, %rd77, 3;
	@%p81 bra 	$L__BB0_76;
$L__BB0_81:
	or.b64  	%rd199, %rd279, %rd71;
	and.b64  	%rd200, %rd199, -4294967296;
	setp.ne.s64 	%p82, %rd200, 0;
	@%p82 bra 	$L__BB0_83;
	cvt.u32.u64 	%r116, %rd71;
	cvt.u32.u64 	%r117, %rd279;
	rem.u32 	%r118, %r117, %r116;
	cvt.u64.u32 	%rd285, %r118;
	bra.uni 	$L__BB0_84;
$L__BB0_83:
	rem.u64 	%rd285, %rd279, %rd71;
$L__BB0_84:
	shr.u64 	%rd273, %rd72, 1;
	and.b64  	%rd201, %rd273, %rd7;
	setp.eq.s64 	%p83, %rd201, 0;
	@%p83 bra 	$L__BB0_97;
	mov.b32 	%r181, 31;
	mov.b32 	%r180, 0;
	mov.b32 	%r179, 63;
	mov.pred 	%p126, 0;
$L__BB0_86:
	add.s32 	%r122, %r181, 1;
	add.s32 	%r123, %r181, -1;
	selp.b32 	%r180, %r122, %r180, %p126;
	selp.b32 	%r179, %r179, %r123, %p126;
	add.s32 	%r39, %r179, %r180;
	shr.s32 	%r181, %r39, 1;
	cvt.u64.u32 	%rd89, %r181;
	setp.lt.u32 	%p126, %r181, 5;
	mov.b64 	%rd202, 2;
	shl.b64 	%rd203, %rd202, %r181;
	setp.gt.u64 	%p85, %rd203, 16;
	and.pred  	%p86, %p85, %p126;
	@%p86 bra 	$L__BB0_87;
	bra.uni 	$L__BB0_86;
$L__BB0_87:
	setp.lt.u32 	%p87, %r39, 2;
	mov.u64 	%rd284, %rd285;
	@%p87 bra 	$L__BB0_94;
	cvt.u32.u64 	%r124, %rd89;
	mov.b64 	%rd204, 1;
	shl.b64 	%rd282, %rd204, %r124;
	mov.u64 	%rd284, %rd285;
$L__BB0_89:
	mov.u64 	%rd91, %rd282;
	setp.lt.u64 	%p88, %rd284, 2305843009213693952;
	@%p88 bra 	$L__BB0_93;
	or.b64  	%rd205, %rd284, %rd71;
	and.b64  	%rd206, %rd205, -4294967296;
	setp.ne.s64 	%p89, %rd206, 0;
	@%p89 bra 	$L__BB0_92;
	cvt.u32.u64 	%r125, %rd71;
	cvt.u32.u64 	%r126, %rd284;
	rem.u32 	%r127, %r126, %r125;
	cvt.u64.u32 	%rd284, %r127;
	bra.uni 	$L__BB0_93;
$L__BB0_92:
	rem.u64 	%rd284, %rd284, %rd71;
$L__BB0_93:
	shl.b64 	%rd207, %rd284, 1;
	shr.u64 	%rd282, %rd91, 1;
	shl.b64 	%rd208, %rd91, 58;
	shr.s64 	%rd209, %rd208, 63;
	and.b64  	%rd210, %rd209, %rd285;
	add.s64 	%rd284, %rd207, %rd210;
	setp.gt.u64 	%p90, %rd91, 3;
	@%p90 bra 	$L__BB0_89;
$L__BB0_94:
	or.b64  	%rd211, %rd284, %rd71;
	and.b64  	%rd212, %rd211, -4294967296;
	setp.ne.s64 	%p91, %rd212, 0;
	@%p91 bra 	$L__BB0_96;
	cvt.u32.u64 	%r128, %rd71;
	cvt.u32.u64 	%r129, %rd284;
	rem.u32 	%r130, %r129, %r128;
	cvt.u64.u32 	%rd285, %r130;
	bra.uni 	$L__BB0_97;
$L__BB0_96:
	rem.u64 	%rd285, %rd284, %rd71;
$L__BB0_97:
	setp.gt.u64 	%p92, %rd72, 3;
	@%p92 bra 	$L__BB0_70;
	cvt.rn.f64.s64 	%fd57, %rd285;
$L__BB0_99:
	cvt.rn.f64.u64 	%fd34, %rd71;
	div.rn.f64 	%fd35, %fd57, %fd34;
	add.f64 	%fd13, %fd61, %fd35;
	add.s64 	%rd101, %rd10, 6;
	mov.f64 	%fd58, 0d4030000000000000;
	@%p24 bra 	$L__BB0_130;
	mov.b64 	%rd298, 16;
	mov.u64 	%rd286, %rd245;
$L__BB0_101:
	mov.u64 	%rd102, %rd286;
	setp.eq.s64 	%p94, %rd298, 0;
	mov.b64 	%rd288, 0;
	@%p94 bra 	$L__BB0_105;
	and.b64  	%rd216, %rd298, -2147483648;
	setp.eq.s64 	%p95, %rd216, 2147483648;
	mov.b64 	%rd288, 2147483648;
	@%p95 bra 	$L__BB0_105;
	setp.gt.u64 	%p127, %rd298, 2147483647;
	mov.b32 	%r184, 31;
	mov.b32 	%r183, 0;
	mov.b32 	%r182, 63;
$L__BB0_104:
	add.s32 	%r134, %r184, 1;
	add.s32 	%r135, %r184, -1;
	selp.b32 	%r183, %r134, %r183, %p127;
	selp.b32 	%r182, %r182, %r135, %p127;
	add.s32 	%r136, %r182, %r183;
	shr.s32 	%r184, %r136, 1;
	mov.b64 	%rd217, 1;
	shl.b64 	%rd288, %rd217, %r184;
	setp.le.u64 	%p127, %rd288, %rd298;
	not.pred 	%p97, %p127;
	mov.b64 	%rd218, 2;
	shl.b64 	%rd219, %rd218, %r184;
	setp.le.u64 	%p98, %rd219, %rd298;
	or.pred  	%p99, %p98, %p97;
	@%p99 bra 	$L__BB0_104;
$L__BB0_105:
	setp.lt.u64 	%p100, %rd288, 2;
	mov.u64 	%rd292, %rd298;
	@%p100 bra 	$L__BB0_112;
	mov.u64 	%rd292, %rd298;
$L__BB0_107:
	mov.u64 	%rd107, %rd288;
	setp.lt.u64 	%p101, %rd292, 2305843009213693952;
	@%p101 bra 	$L__BB0_111;
	or.b64  	%rd220, %rd292, %rd101;
	and.b64  	%rd221, %rd220, -4294967296;
	setp.ne.s64 	%p102, %rd221, 0;
	@%p102 bra 	$L__BB0_110;
	cvt.u32.u64 	%r137, %rd101;
	cvt.u32.u64 	%r138, %rd292;
	rem.u32 	%r139, %r138, %r137;
	cvt.u64.u32 	%rd292, %r139;
	bra.uni 	$L__BB0_111;
$L__BB0_110:
	rem.u64 	%rd292, %rd292, %rd101;
$L__BB0_111:
	shl.b64 	%rd222, %rd292, 1;
	shr.u64 	%rd288, %rd107, 1;
	and.b64  	%rd223, %rd288, %rd298;
	setp.eq.s64 	%p103, %rd223, 0;
	selp.b64 	%rd224, 0, %rd298, %p103;
	add.s64 	%rd292, %rd222, %rd224;
	setp.gt.u64 	%p104, %rd107, 3;
	@%p104 bra 	$L__BB0_107;
$L__BB0_112:
	or.b64  	%rd225, %rd292, %rd101;
	and.b64  	%rd226, %rd225, -4294967296;
	setp.ne.s64 	%p105, %rd226, 0;
	@%p105 bra 	$L__BB0_114;
	cvt.u32.u64 	%r140, %rd101;
	cvt.u32.u64 	%r141, %rd292;
	rem.u32 	%r142, %r141, %r140;
	cvt.u64.u32 	%rd298, %r142;
	bra.uni 	$L__BB0_115;
$L__BB0_114:
	rem.u64 	%rd298, %rd292, %rd101;
$L__BB0_115:
	shr.u64 	%rd286, %rd102, 1;
	and.b64  	%rd227, %rd286, %rd7;
	setp.eq.s64 	%p106, %rd227, 0;
	@%p106 bra 	$L__BB0_128;
	mov.b32 	%r187, 31;
	mov.b32 	%r186, 0;
	mov.b32 	%r185, 63;
	mov.pred 	%p128, 0;
$L__BB0_117:
	add.s32 	%r146, %r187, 1;
	add.s32 	%r147, %r187, -1;
	selp.b32 	%r186, %r146, %r186, %p128;
	selp.b32 	%r185, %r185, %r147, %p128;
	add.s32 	%r52, %r185, %r186;
	shr.s32 	%r187, %r52, 1;
	cvt.u64.u32 	%rd119, %r187;
	setp.lt.u32 	%p128, %r187, 5;
	mov.b64 	%rd228, 2;
	shl.b64 	%rd229, %rd228, %r187;
	setp.gt.u64 	%p108, %rd229, 16;
	and.pred  	%p109, %p108, %p128;
	@%p109 bra 	$L__BB0_118;
	bra.uni 	$L__BB0_117;
$L__BB0_118:
	setp.lt.u32 	%p110, %r52, 2;
	mov.u64 	%rd297, %rd298;
	@%p110 bra 	$L__BB0_125;
	cvt.u32.u64 	%r148, %rd119;
	mov.b64 	%rd230, 1;
	shl.b64 	%rd295, %rd230, %r148;
	mov.u64 	%rd297, %rd298;
$L__BB0_120:
	mov.u64 	%rd121, %rd295;
	setp.lt.u64 	%p111, %rd297, 2305843009213693952;
	@%p111 bra 	$L__BB0_124;
	or.b64  	%rd231, %rd297, %rd101;
	and.b64  	%rd232, %rd231, -4294967296;
	setp.ne.s64 	%p112, %rd232, 0;
	@%p112 bra 	$L__BB0_123;
	cvt.u32.u64 	%r149, %rd101;
	cvt.u32.u64 	%r150, %rd297;
	rem.u32 	%r151, %r150, %r149;
	cvt.u64.u32 	%rd297, %r151;
	bra.uni 	$L__BB0_124;
$L__BB0_123:
	rem.u64 	%rd297, %rd297, %rd101;
$L__BB0_124:
	shl.b64 	%rd233, %rd297, 1;
	shr.u64 	%rd295, %rd121, 1;
	shl.b64 	%rd234, %rd121, 58;
	shr.s64 	%rd235, %rd234, 63;
	and.b64  	%rd236, %rd235, %rd298;
	add.s64 	%rd297, %rd233, %rd236;
	setp.gt.u64 	%p113, %rd121, 3;
	@%p113 bra 	$L__BB0_120;
$L__BB0_125:
	or.b64  	%rd237, %rd297, %rd101;
	and.b64  	%rd238, %rd237, -4294967296;
	setp.ne.s64 	%p114, %rd238, 0;
	@%p114 bra 	$L__BB0_127;
	cvt.u32.u64 	%r152, %rd101;
	cvt.u32.u64 	%r153, %rd297;
	rem.u32 	%r154, %r153, %r152;
	cvt.u64.u32 	%rd298, %r154;
	bra.uni 	$L__BB0_128;
$L__BB0_127:
	rem.u64 	%rd298, %rd297, %rd101;
$L__BB0_128:
	setp.gt.u64 	%p115, %rd102, 3;
	@%p115 bra 	$L__BB0_101;
	cvt.rn.f64.s64 	%fd58, %rd298;
$L__BB0_130:
	cvt.rn.f64.u64 	%fd36, %rd101;
	div.rn.f64 	%fd37, %fd58, %fd36;
	add.f64 	%fd38, %fd62, %fd37;
	cvt.rzi.f64.f64 	%fd39, %fd7;
	setp.eq.f64 	%p116, %fd7, %fd39;
	{
	.reg .b32 %temp; 
	mov.b64 	{%temp, %r155}, %fd7;
	}
	and.b32  	%r156, %r155, -2147483648;
	mov.b32 	%r157, 0;
	mov.b64 	%fd40, {%r157, %r156};
	sub.f64 	%fd41, %fd7, %fd39;
	selp.f64 	%fd59, %fd40, %fd41, %p116;
	cvt.rzi.f64.f64 	%fd42, %fd10;
	setp.eq.f64 	%p117, %fd10, %fd42;
	{
	.reg .b32 %temp; 
	mov.b64 	{%temp, %r158}, %fd10;
	}
	and.b32  	%r159, %r158, -2147483648;
	mov.b64 	%fd43, {%r157, %r159};
	sub.f64 	%fd44, %fd10, %fd42;
	selp.f64 	%fd60, %fd43, %fd44, %p117;
	cvt.rzi.f64.f64 	%fd45, %fd13;
	setp.eq.f64 	%p118, %fd13, %fd45;
	{
	.reg .b32 %temp; 
	mov.b64 	{%temp, %r160}, %fd13;
	}
	and.b32  	%r161, %r160, -2147483648;
	mov.b64 	%fd46, {%r157, %r161};
	sub.f64 	%fd47, %fd13, %fd45;
	selp.f64 	%fd61, %fd46, %fd47, %p118;
	cvt.rzi.f64.f64 	%fd48, %fd38;
	setp.eq.f64 	%p119, %fd38, %fd48;
	{
	.reg .b32 %temp; 
	mov.b64 	{%temp, %r162}, %fd38;
	}
	and.b32  	%r163, %r162, -2147483648;
	mov.b64 	%fd49, {%r157, %r163};
	sub.f64 	%fd50, %fd38, %fd48;
	selp.f64 	%fd62, %fd49, %fd50, %p119;
	add.s64 	%rd244, %rd244, %rd4;
	setp.le.s64 	%p120, %rd244, %rd133;
	@%p120 bra 	$L__BB0_4;
$L__BB0_131:
	ld.param.u64 	%rd242, [_Z9bbpKernelP2sJl_param_0];
	cvta.to.global.u64 	%rd239, %rd242;
	shl.b64 	%rd240, %rd1, 5;
	add.s64 	%rd241, %rd239, %rd240;
	st.global.f64 	[%rd241], %fd59;
	st.global.f64 	[%rd241+8], %fd60;
	st.global.f64 	[%rd241+16], %fd61;
	st.global.f64 	[%rd241+24], %fd62;
	ret;

}
	// .globl	_Z14reduceSJKernelP2sJii
.visible .entry _Z14reduceSJKernelP2sJii(
	.param .u64 .ptr .align 1 _Z14reduceSJKernelP2sJii_param_0,
	.param .u32 _Z14reduceSJKernelP2sJii_param_1,
	.param .u32 _Z14reduceSJKernelP2sJii_param_2
)
{
	.reg .pred 	%p<7>;
	.reg .b32 	%r<39>;
	.reg .b64 	%rd<19>;
	.reg .b64 	%fd<61>;

	ld.param.u64 	%rd3, [_Z14reduceSJKernelP2sJii_param_0];
	ld.param.u32 	%r17, [_Z14reduceSJKernelP2sJii_param_1];
	ld.param.u32 	%r18, [_Z14reduceSJKernelP2sJii_param_2];
	cvta.to.global.u64 	%rd1, %rd3;
	mov.u32 	%r19, %ntid.x;
	mov.u32 	%r20, %nctaid.x;
	mul.lo.s32 	%r1, %r19, %r20;
	mov.u32 	%r2, %tid.x;
	mov.u32 	%r21, %ctaid.x;
	mul.lo.s32 	%r3, %r19, %r21;
	add.s32 	%r37, %r3, %r2;
	setp.ge.s32 	%p1, %r37, %r18;
	@%p1 bra 	$L__BB1_7;
	add.s32 	%r22, %r37, %r1;
	max.s32 	%r23, %r18, %r22;
	setp.lt.s32 	%p2, %r22, %r18;
	selp.u32 	%r24, 1, 0, %p2;
	add.s32 	%r25, %r22, %r24;
	sub.s32 	%r26, %r23, %r25;
	div.u32 	%r27, %r26, %r1;
	add.s32 	%r5, %r27, %r24;
	and.b32  	%r28, %r5, 3;
	setp.eq.s32 	%p3, %r28, 3;
	@%p3 bra 	$L__BB1_4;
	add.s32 	%r29, %r5, 1;
	and.b32  	%r30, %r29, 3;
	neg.s32 	%r35, %r30;
	add.s64 	%rd2, %rd1, 16;
	add.s32 	%r31, %r2, %r17;
	add.s32 	%r34, %r31, %r3;
$L__BB1_3:
	.pragma "nounroll";
	mul.wide.s32 	%rd4, %r34, 32;
	add.s64 	%rd5, %rd2, %rd4;
	mul.wide.s32 	%rd6, %r37, 32;
	add.s64 	%rd7, %rd2, %rd6;
	ld.global.f64 	%fd1, [%rd5+-16];
	ld.global.f64 	%fd2, [%rd7+-16];
	add.f64 	%fd3, %fd1, %fd2;
	st.global.f64 	[%rd7+-16], %fd3;
	ld.global.f64 	%fd4, [%rd5+-8];
	ld.global.f64 	%fd5, [%rd7+-8];
	add.f64 	%fd6, %fd4, %fd5;
	st.global.f64 	[%rd7+-8], %fd6;
	ld.global.f64 	%fd7, [%rd5];
	ld.global.f64 	%fd8, [%rd7];
	add.f64 	%fd9, %fd7, %fd8;
	st.global.f64 	[%rd7], %fd9;
	ld.global.f64 	%fd10, [%rd5+8];
	ld.global.f64 	%fd11, [%rd7+8];
	add.f64 	%fd12, %fd10, %fd11;
	st.global.f64 	[%rd7+8], %fd12;
	add.s32 	%r37, %r37, %r1;
	add.s32 	%r35, %r35, 1;
	setp.ne.s32 	%p4, %r35, 0;
	add.s32 	%r34, %r34, %r1;
	@%p4 bra 	$L__BB1_3;
$L__BB1_4:
	setp.lt.u32 	%p5, %r5, 3;
	@%p5 bra 	$L__BB1_7;
	mul.wide.s32 	%rd12, %r1, 32;
	shl.b32 	%r33, %r1, 2;
$L__BB1_6:
	add.s32 	%r32, %r37, %r17;
	mul.wide.s32 	%rd8, %r32, 32;
	add.s64 	%rd9, %rd1, %rd8;
	ld.global.f64 	%fd13, [%rd9];
	mul.wide.s32 	%rd10, %r37, 32;
	add.s64 	%rd11, %rd1, %rd10;
	ld.global.f64 	%fd14, [%rd11];
	add.f64 	%fd15, %fd13, %fd14;
	st.global.f64 	[%rd11], %fd15;
	ld.global.f64 	%fd16, [%rd9+8];
	ld.global.f64 	%fd17, [%rd11+8];
	add.f64 	%fd18, %fd16, %fd17;
	st.global.f64 	[%rd11+8], %fd18;
	ld.global.f64 	%fd19, [%rd9+16];
	ld.global.f64 	%fd20, [%rd11+16];
	add.f64 	%fd21, %fd19, %fd20;
	st.global.f64 	[%rd11+16], %fd21;
	ld.global.f64 	%fd22, [%rd9+24];
	ld.global.f64 	%fd23, [%rd11+24];
	add.f64 	%fd24, %fd22, %fd23;
	st.global.f64 	[%rd11+24], %fd24;
	add.s64 	%rd13, %rd9, %rd12;
	ld.global.f64 	%fd25, [%rd13];
	add.s64 	%rd14, %rd11, %rd12;
	ld.global.f64 	%fd26, [%rd14];
	add.f64 	%fd27, %fd25, %fd26;
	st.global.f64 	[%rd14], %fd27;
	ld.global.f64 	%fd28, [%rd13+8];
	ld.global.f64 	%fd29, [%rd14+8];
	add.f64 	%fd30, %fd28, %fd29;
	st.global.f64 	[%rd14+8], %fd30;
	ld.global.f64 	%fd31, [%rd13+16];
	ld.global.f64 	%fd32, [%rd14+16];
	add.f64 	%fd33, %fd31, %fd32;
	st.global.f64 	[%rd14+16], %fd33;
	ld.global.f64 	%fd34, [%rd13+24];
	ld.global.f64 	%fd35, [%rd14+24];
	add.f64 	%fd36, %fd34, %fd35;
	st.global.f64 	[%rd14+24], %fd36;
	add.s64 	%rd15, %rd13, %rd12;
	ld.global.f64 	%fd37, [%rd15];
	add.s64 	%rd16, %rd14, %rd12;
	ld.global.f64 	%fd38, [%rd16];
	add.f64 	%fd39, %fd37, %fd38;
	st.global.f64 	[%rd16], %fd39;
	ld.global.f64 	%fd40, [%rd15+8];
	ld.global.f64 	%fd41, [%rd16+8];
	add.f64 	%fd42, %fd40, %fd41;
	st.global.f64 	[%rd16+8], %fd42;
	ld.global.f64 	%fd43, [%rd15+16];
	ld.global.f64 	%fd44, [%rd16+16];
	add.f64 	%fd45, %fd43, %fd44;
	st.global.f64 	[%rd16+16], %fd45;
	ld.global.f64 	%fd46, [%rd15+24];
	ld.global.f64 	%fd47, [%rd16+24];
	add.f64 	%fd48, %fd46, %fd47;
	st.global.f64 	[%rd16+24], %fd48;
	add.s64 	%rd17, %rd15, %rd12;
	ld.global.f64 	%fd49, [%rd17];
	add.s64 	%rd18, %rd16, %rd12;
	ld.global.f64 	%fd50, [%rd18];
	add.f64 	%fd51, %fd49, %fd50;
	st.global.f64 	[%rd18], %fd51;
	ld.global.f64 	%fd52, [%rd17+8];
	ld.global.f64 	%fd53, [%rd18+8];
	add.f64 	%fd54, %fd52, %fd53;
	st.global.f64 	[%rd18+8], %fd54;
	ld.global.f64 	%fd55, [%rd17+16];
	ld.global.f64 	%fd56, [%rd18+16];
	add.f64 	%fd57, %fd55, %fd56;
	st.global.f64 	[%rd18+16], %fd57;
	ld.global.f64 	%fd58, [%rd17+24];
	ld.global.f64 	%fd59, [%rd18+24];
	add.f64 	%fd60, %fd58, %fd59;
	st.global.f64 	[%rd18+24], %fd60;
	add.s32 	%r37, %r33, %r37;
	setp.lt.s32 	%p6, %r37, %r18;
	@%p6 bra 	$L__BB1_6;
$L__BB1_7:
	ret;

}


// ===== COMPILED SASS (sm_100) =====

	.target	sm_100

	.elftype	@"ET_EXEC"


//--------------------- .note.nv.tkinfo           --------------------------
	.section	.note.nv.tkinfo,"",@"SHT_NOTE"
	.sectionflags	@"SHF_NOTE_NV_TKINFO"
	.tkinfo
        /*0018*/ 	.word	0x00000002
        /*0030*/ 	.string	""
        /*0030*/ 	.string	"ptxas"
        /*0030*/ 	.string	"Cuda compilation tools, release 13.0, V13.0.88"
        /*0030*/ 	.string	"Build cuda_13.0.r13.0/compiler.36424714_0"
        /*0030*/ 	.string	"-arch sm_100 -m 64 "



//--------------------- .note.nv.cuinfo           --------------------------
	.section	.note.nv.cuinfo,"",@"SHT_NOTE"
	.sectionflags	@"SHF_NOTE_NV_CUINFO"
        /*0018*/ 	.short	0x0002
        /*001a*/ 	.short	0x0064
        /*001c*/ 	.short	0x0082
	.zero		2


//--------------------- .nv.info                  --------------------------
	.section	.nv.info,"",@"SHT_CUDA_INFO"
	.align	4


	//----- nvinfo : EIATTR_REGCOUNT
	.align		4
        /*0000*/ 	.byte	0x04, 0x2f
        /*0002*/ 	.short	(.L_3 - .L_2)
	.align		4
.L_2:
        /*0004*/ 	.word	index@(_Z9bbpKernelP2sJl)
        /*0008*/ 	.word	0x0000002c


	//----- nvinfo : EIATTR_FRAME_SIZE
	.align		4
.L_3:
        /*000c*/ 	.byte	0x04, 0x11
        /*000e*/ 	.short	(.L_5 - .L_4)
	.align		4
.L_4:
        /*0010*/ 	.word	index@($__internal_1_$__cuda_sm20_rem_u64)
        /*0014*/ 	.word	0x00000000


	//----- nvinfo : EIATTR_FRAME_SIZE
	.align		4
.L_5:
        /*0018*/ 	.byte	0x04, 0x11
        /*001a*/ 	.short	(.L_7 - .L_6)
	.align		4
.L_6:
        /*001c*/ 	.word	index@($__internal_0_$__cuda_sm20_div_rn_f64_full)
        /*0020*/ 	.word	0x00000000


	//----- nvinfo : EIATTR_FRAME_SIZE
	.align		4
.L_7:
        /*0024*/ 	.byte	0x04, 0x11
        /*0026*/ 	.short	(.L_9 - .L_8)
	.align		4
.L_8:
        /*0028*/ 	.word	index@(_Z9bbpKernelP2sJl)
        /*002c*/ 	.word	0x00000000


	//----- nvinfo : EIATTR_REGCOUNT
	.align		4
.L_9:
        /*0030*/ 	.byte	0x04, 0x2f
        /*0032*/ 	.short	(.L_11 - .L_10)
	.align		4
.L_10:
        /*0034*/ 	.word	index@(_Z14reduceSJKernelP2sJii)
        /*0038*/ 	.word	0x00000018


	//----- nvinfo : EIATTR_FRAME_SIZE
	.align		4
.L_11:
        /*003c*/ 	.byte	0x04, 0x11
        /*003e*/ 	.short	(.L_13 - .L_12)
	.align		4
.L_12:
        /*0040*/ 	.word	index@(_Z14reduceSJKernelP2sJii)
        /*0044*/ 	.word	0x00000000


	//----- nvinfo : EIATTR_MIN_STACK_SIZE
	.align		4
.L_13:
        /*0048*/ 	.byte	0x04, 0x12
        /*004a*/ 	.short	(.L_15 - .L_14)
	.align		4
.L_14:
        /*004c*/ 	.word	index@(_Z14reduceSJKernelP2sJii)
        /*0050*/ 	.word	0x00000000


	//----- nvinfo : EIATTR_MIN_STACK_SIZE
	.align		4
.L_15:
        /*0054*/ 	.byte	0x04, 0x12
        /*0056*/ 	.short	(.L_17 - .L_16)
	.align		4
.L_16:
        /*0058*/ 	.word	index@(_Z9bbpKernelP2sJl)
        /*005c*/ 	.word	0x00000000
.L_17:


//--------------------- .nv.compat                --------------------------
	.section	.nv.compat,"",@"SHT_CUDA_COMPAT_INFO"
	.align	4
        /*0000*/ 	.byte	0x02, 0x09, 0x00, 0x00, 0x02, 0x02, 0x01, 0x00, 0x02, 0x05, 0x05, 0x00, 0x03, 0x07, 0x01, 0x01
        /*0010*/ 	.byte	0x02, 0x03, 0x00, 0x00, 0x02, 0x06, 0x01, 0x00, 0x04, 0x0b, 0x08, 0x00, 0x01, 0x00, 0x00, 0x00
        /*0020*/ 	.byte	0x00, 0x00, 0x00, 0x00


//--------------------- .nv.info._Z14reduceSJKernelP2sJii --------------------------
	.section	.nv.info._Z14reduceSJKernelP2sJii,"",@"SHT_CUDA_INFO"
	.sectionflags	@""
	.align	4


	//----- nvinfo : EIATTR_CUDA_API_VERSION
	.align		4
        /*0000*/ 	.byte	0x04, 0x37
        /*0002*/ 	.short	(.L_19 - .L_18)
.L_18:
        /*0004*/ 	.word	0x00000082


	//----- nvinfo : EIATTR_KPARAM_INFO
	.align		4
.L_19:
        /*0008*/ 	.byte	0x04, 0x17
        /*000a*/ 	.short	(.L_21 - .L_20)
.L_20:
        /*000c*/ 	.word	0x00000000
        /*0010*/ 	.short	0x0002
        /*0012*/ 	.short	0x000c
        /*0014*/ 	.byte	0x00, 0xf0, 0x11, 0x00


	//----- nvinfo : EIATTR_KPARAM_INFO
	.align		4
.L_21:
        /*0018*/ 	.byte	0x04, 0x17
        /*001a*/ 	.short	(.L_23 - .L_22)
.L_22:
        /*001c*/ 	.word	0x00000000
        /*0020*/ 	.short	0x0001
        /*0022*/ 	.short	0x0008
        /*0024*/ 	.byte	0x00, 0xf0, 0x11, 0x00


	//----- nvinfo : EIATTR_KPARAM_INFO
	.align		4
.L_23:
        /*0028*/ 	.byte	0x04, 0x17
        /*002a*/ 	.short	(.L_25 - .L_24)
.L_24:
        /*002c*/ 	.word	0x00000000
        /*0030*/ 	.short	0x0000
        /*0032*/ 	.short	0x0000
        /*0034*/ 	.byte	0x00, 0xf5, 0x21, 0x00


	//----- nvinfo : EIATTR_SPARSE_MMA_MASK
	.align		4
.L_25:
        /*0038*/ 	.byte	0x03, 0x50
        /*003a*/ 	.short	0x0000


	//----- nvinfo : EIATTR_MAXREG_COUNT
	.align		4
        /*003c*/ 	.byte	0x03, 0x1b
        /*003e*/ 	.short	0x00ff


	//----- nvinfo : EIATTR_MERCURY_ISA_VERSION
	.align		4
        /*0040*/ 	.byte	0x03, 0x5f
        /*0042*/ 	.short	0x0101


	//----- nvinfo : EIATTR_VRC_CTA_INIT_COUNT
	.align		4
        /*0044*/ 	.byte	0x02, 0x4a
	.zero		1
	.zero		1


	//----- nvinfo : EIATTR_EXIT_INSTR_OFFSETS
	.align		4
        /*0048*/ 	.byte	0x04, 0x1c
        /*004a*/ 	.short	(.L_27 - .L_26)


	//   ....[0]....
.L_26:
        /*004c*/ 	.word	0x000000a0


	//   ....[1]....
        /*0050*/ 	.word	0x000004c0


	//   ....[2]....
        /*0054*/ 	.word	0x000009a0


	//----- nvinfo : EIATTR_CRS_STACK_SIZE
	.align		4
.L_27:
        /*0058*/ 	.byte	0x04, 0x1e
        /*005a*/ 	.short	(.L_29 - .L_28)
.L_28:
        /*005c*/ 	.word	0x00000000


	//----- nvinfo : EIATTR_CBANK_PARAM_SIZE
	.align		4
.L_29:
        /*0060*/ 	.byte	0x03, 0x19
        /*0062*/ 	.short	0x0010


	//----- nvinfo : EIATTR_PARAM_CBANK
	.align		4
        /*0064*/ 	.byte	0x04, 0x0a
        /*0066*/ 	.short	(.L_31 - .L_30)
	.align		4
.L_30:
        /*0068*/ 	.word	index@(.nv.constant0._Z14reduceSJKernelP2sJii)
        /*006c*/ 	.short	0x0380
        /*006e*/ 	.short	0x0010


	//----- nvinfo : EIATTR_SW_WAR
	.align		4
.L_31:
        /*0070*/ 	.byte	0x04, 0x36
        /*0072*/ 	.short	(.L_33 - .L_32)
.L_32:
        /*0074*/ 	.word	0x00000008
.L_33:


//--------------------- .nv.info._Z9bbpKernelP2sJl --------------------------
	.section	.nv.info._Z9bbpKernelP2sJl,"",@"SHT_CUDA_INFO"
	.sectionflags	@""
	.align	4


	//----- nvinfo : EIATTR_CUDA_API_VERSION
	.align		4
        /*0000*/ 	.byte	0x04, 0x37
        /*0002*/ 	.short	(.L_35 - .L_34)
.L_34:
        /*0004*/ 	.word	0x00000082


	//----- nvinfo : EIATTR_KPARAM_INFO
	.align		4
.L_35:
        /*0008*/ 	.byte	0x04, 0x17
        /*000a*/ 	.short	(.L_37 - .L_36)
.L_36:
        /*000c*/ 	.word	0x00000000
        /*0010*/ 	.short	0x0001
        /*0012*/ 	.short	0x0008
        /*0014*/ 	.byte	0x00, 0xf0, 0x21, 0x00


	//----- nvinfo : EIATTR_KPARAM_INFO
	.align		4
.L_37:
        /*0018*/ 	.byte	0x04, 0x17
        /*001a*/ 	.short	(.L_39 - .L_38)
.L_38:
        /*001c*/ 	.word	0x00000000
        /*0020*/ 	.short	0x0000
        /*0022*/ 	.short	0x0000
        /*0024*/ 	.byte	0x00, 0xf5, 0x21, 0x00


	//----- nvinfo : EIATTR_SPARSE_MMA_MASK
	.align		4
.L_39:
        /*0028*/ 	.byte	0x03, 0x50
        /*002a*/ 	.short	0x0000


	//----- nvinfo : EIATTR_MAXREG_COUNT
	.align		4
        /*002c*/ 	.byte	0x03, 0x1b
        /*002e*/ 	.short	0x00ff


	//----- nvinfo : EIATTR_MERCURY_ISA_VERSION
	.align		4
        /*0030*/ 	.byte	0x03, 0x5f
        /*0032*/ 	.short	0x0101


	//----- nvinfo : EIATTR_VRC_CTA_INIT_COUNT
	.align		4
        /*0034*/ 	.byte	0x02, 0x4a
	.zero		1
	.zero		1


	//----- nvinfo : EIATTR_EXIT_INSTR_OFFSETS
	.align		4
        /*0038*/ 	.byte	0x04, 0x1c
        /*003a*/ 	.short	(.L_41 - .L_40)


	//   ....[0]....
.L_40:
        /*003c*/ 	.word	0x00004970


	//----- nvinfo : EIATTR_CRS_STACK_SIZE
	.align		4
.L_41:
        /*0040*/ 	.byte	0x04, 0x1e
        /*0042*/ 	.short	(.L_43 - .L_42)
.L_42:
        /*0044*/ 	.word	0x00000000


	//----- nvinfo : EIATTR_CBANK_PARAM_SIZE
	.align		4
.L_43:
        /*0048*/ 	.byte	0x03, 0x19
        /*004a*/ 	.short	0x0010


	//----- nvinfo : EIATTR_PARAM_CBANK
	.align		4
        /*004c*/ 	.byte	0x04, 0x0a
        /*004e*/ 	.short	(.L_45 - .L_44)
	.align		4
.L_44:
        /*0050*/ 	.word	index@(.nv.constant0._Z9bbpKernelP2sJl)
        /*0054*/ 	.short	0x0380
        /*0056*/ 	.short	0x0010


	//----- nvinfo : EIATTR_SW_WAR
	.align		4
.L_45:
        /*0058*/ 	.byte	0x04, 0x36
        /*005a*/ 	.short	(.L_47 - .L_46)
.L_46:
        /*005c*/ 	.word	0x00000008
.L_47:


//--------------------- .nv.callgraph             --------------------------
	.section	.nv.callgraph,"",@"SHT_CUDA_CALLGRAPH"
	.align	4
	.sectionentsize	8
	.align		4
        /*0000*/ 	.word	0x00000000
	.align		4
        /*0004*/ 	.word	0xffffffff
	.align		4
        /*0008*/ 	.word	0x00000000
	.align		4
        /*000c*/ 	.word	0xfffffffe
	.align		4
        /*0010*/ 	.word	0x00000000
	.align		4
        /*0014*/ 	.word	0xfffffffd
	.align		4
        /*0018*/ 	.word	0x00000000
	.align		4
        /*001c*/ 	.word	0xfffffffc


//--------------------- .nv.constant4             --------------------------
	.section	.nv.constant4,"a",@progbits
	.align	8
	.align		8
.nv.constant4:
        /*0000*/ 	.dword	baseSystem
	.align		8
        /*0008*/ 	.dword	printOnce


//--------------------- .text._Z14reduceSJKernelP2sJii --------------------------
	.section	.text._Z14reduceSJKernelP2sJii,"ax",@progbits
	.align	128
        .global         _Z14reduceSJKernelP2sJii
        .type           _Z14reduceSJKernelP2sJii,@function
        .size           _Z14reduceSJKernelP2sJii,(.L_x_130 - _Z14reduceSJKernelP2sJii)
        .other          _Z14reduceSJKernelP2sJii,@"STO_CUDA_ENTRY STV_DEFAULT"
_Z14reduceSJKernelP2sJii:
.text._Z14reduceSJKernelP2sJii:
[----:B------:R-:W-:Y:S01]  /*0000*/  LDC R1, c[0x0][0x37c] ;  /* 0x0000df00ff017b82 */ /* 0x000fe20000000800 */
[----:B------:R-:W0:Y:S07]  /*0010*/  S2R R11, SR_TID.X ;  /* 0x00000000000b7919 */ /* 0x000e2e0000002100 */
[----:B------:R-:W1:Y:S01]  /*0020*/  S2UR UR4, SR_CTAID.X ;  /* 0x00000000000479c3 */ /* 0x000e620000002500 */
[----:B------:R-:W1:Y:S01]  /*0030*/  LDCU UR5, c[0x0][0x360] ;  /* 0x00006c00ff0577ac */ /* 0x000e620008000800 */
[----:B------:R-:W2:Y:S06]  /*0040*/  LDCU UR10, c[0x0][0x38c] ;  /* 0x00007180ff0a77ac */ /* 0x000eac0008000800 */
[----:B------:R-:W3:Y:S01]  /*0050*/  LDC R0, c[0x0][0x370] ;  /* 0x0000dc00ff007b82 */ /* 0x000ee20000000800 */
[----:B-1----:R-:W-:-:S06]  /*0060*/  UIMAD UR4, UR5, UR4, URZ ;  /* 0x00000004050472a4 */ /* 0x002fcc000f8e02ff */
[----:B0-----:R-:W-:Y:S02]  /*0070*/  VIADD R3, R11, UR4 ;  /* 0x000000040b037c36 */ /* 0x001fe40008000000 */
[----:B---3--:R-:W-:-:S03]  /*0080*/  IMAD R0, R0, UR5, RZ ;  /* 0x0000000500007c24 */ /* 0x008fc6000f8e02ff */
[----:B--2---:R-:W-:-:S13]  /*0090*/  ISETP.GE.AND P0, PT, R3, UR10, PT ;  /* 0x0000000a03007c0c */ /* 0x004fda000bf06270 */
[----:B------:R-:W-:Y:S05]  /*00a0*/  @P0 EXIT ;  /* 0x000000000000094d */ /* 0x000fea0003800000 */
[----:B------:R-:W0:Y:S01]  /*00b0*/  I2F.U32.RP R8, R0 ;  /* 0x0000000000087306 */ /* 0x000e220000209000 */
[C---:B------:R-:W-:Y:S01]  /*00c0*/  IADD3 R2, PT, PT, R0.reuse, R3, RZ ;  /* 0x0000000300027210 */ /* 0x040fe20007ffe0ff */
[----:B------:R-:W-:Y:S01]  /*00d0*/  IMAD.MOV R9, RZ, RZ, -R0 ;  /* 0x000000ffff097224 */ /* 0x000fe200078e0a00 */
[----:B------:R-:W-:Y:S01]  /*00e0*/  ISETP.NE.U32.AND P2, PT, R0, RZ, PT ;  /* 0x000000ff0000720c */ /* 0x000fe20003f45070 */
[----:B------:R-:W1:Y:S01]  /*00f0*/  LDCU UR11, c[0x0][0x388] ;  /* 0x00007100ff0b77ac */ /* 0x000e620008000800 */
[C---:B------:R-:W-:Y:S01]  /*0100*/  ISETP.GE.AND P0, PT, R2.reuse, UR10, PT ;  /* 0x0000000a02007c0c */ /* 0x040fe2000bf06270 */
[----:B------:R-:W-:Y:S01]  /*0110*/  BSSY.RECONVERGENT B0, `(.L_x_0) ;  /* 0x000003a000007945 */ /* 0x000fe20003800200 */
[----:B------:R-:W-:Y:S01]  /*0120*/  VIMNMX R7, PT, PT, R2, UR10, !PT ;  /* 0x0000000a02077c48 */ /* 0x000fe2000ffe0100 */
[----:B------:R-:W2:Y:S01]  /*0130*/  LDCU.64 UR8, c[0x0][0x358] ;  /* 0x00006b00ff0877ac */ /* 0x000ea20008000a00 */
[----:B------:R-:W-:-:S04]  /*0140*/  SEL R6, RZ, 0x1, P0 ;  /* 0x00000001ff067807 */ /* 0x000fc80000000000 */
[----:B------:R-:W-:Y:S01]  /*0150*/  IADD3 R7, PT, PT, R7, -R2, -R6 ;  /* 0x8000000207077210 */ /* 0x000fe20007ffe806 */
[----:B0-----:R-:W0:Y:S02]  /*0160*/  MUFU.RCP R8, R8 ;  /* 0x0000000800087308 */ /* 0x001e240000001000 */
[----:B0-----:R-:W-:-:S06]  /*0170*/  IADD3 R4, PT, PT, R8, 0xffffffe, RZ ;  /* 0x0ffffffe08047810 */ /* 0x001fcc0007ffe0ff */
[----:B------:R0:W3:Y:S02]  /*0180*/  F2I.FTZ.U32.TRUNC.NTZ R5, R4 ;  /* 0x0000000400057305 */ /* 0x0000e4000021f000 */
[----:B0-----:R-:W-:Y:S02]  /*0190*/  IMAD.MOV.U32 R4, RZ, RZ, RZ ;  /* 0x000000ffff047224 */ /* 0x001fe400078e00ff */
[----:B---3--:R-:W-:-:S04]  /*01a0*/  IMAD R9, R9, R5, RZ ;  /* 0x0000000509097224 */ /* 0x008fc800078e02ff */
[----:B------:R-:W-:-:S06]  /*01b0*/  IMAD.HI.U32 R8, R5, R9, R4 ;  /* 0x0000000905087227 */ /* 0x000fcc00078e0004 */
[----:B------:R-:W-:-:S05]  /*01c0*/  IMAD.HI.U32 R5, R8, R7, RZ ;  /* 0x0000000708057227 */ /* 0x000fca00078e00ff */
[----:B------:R-:W-:-:S05]  /*01d0*/  IADD3 R2, PT, PT, -R5, RZ, RZ ;  /* 0x000000ff05027210 */ /* 0x000fca0007ffe1ff */
[----:B------:R-:W-:-:S05]  /*01e0*/  IMAD R7, R0, R2, R7 ;  /* 0x0000000200077224 */ /* 0x000fca00078e0207 */
[----:B------:R-:W-:-:S13]  /*01f0*/  ISETP.GE.U32.AND P0, PT, R7, R0, PT ;  /* 0x000000000700720c */ /* 0x000fda0003f06070 */
[----:B------:R-:W-:Y:S01]  /*0200*/  @P0 IMAD.IADD R7, R7, 0x1, -R0 ;  /* 0x0000000107070824 */ /* 0x000fe200078e0a00 */
[----:B------:R-:W-:-:S04]  /*0210*/  @P0 IADD3 R5, PT, PT, R5, 0x1, RZ ;  /* 0x0000000105050810 */ /* 0x000fc80007ffe0ff */
[----:B------:R-:W-:-:S13]  /*0220*/  ISETP.GE.U32.AND P1, PT, R7, R0, PT ;  /* 0x000000000700720c */ /* 0x000fda0003f26070 */
[----:B------:R-:W-:Y:S01]  /*0230*/  @P1 VIADD R5, R5, 0x1 ;  /* 0x0000000105051836 */ /* 0x000fe20000000000 */
[----:B------:R-:W-:-:S04]  /*0240*/  @!P2 LOP3.LUT R5, RZ, R0, RZ, 0x33, !PT ;  /* 0x00000000ff05a212 */ /* 0x000fc800078e33ff */
[----:B------:R-:W-:-:S04]  /*0250*/  IADD3 R2, PT, PT, R6, R5, RZ ;  /* 0x0000000506027210 */ /* 0x000fc80007ffe0ff */
[C---:B------:R-:W-:Y:S02]  /*0260*/  LOP3.LUT R4, R2.reuse, 0x3, RZ, 0xc0, !PT ;  /* 0x0000000302047812 */ /* 0x040fe400078ec0ff */
[----:B------:R-:W-:Y:S02]  /*0270*/  ISETP.GE.U32.AND P1, PT, R2, 0x3, PT ;  /* 0x000000030200780c */ /* 0x000fe40003f26070 */
[----:B------:R-:W-:-:S13]  /*0280*/  ISETP.NE.AND P0, PT, R4, 0x3, PT ;  /* 0x000000030400780c */ /* 0x000fda0003f05270 */
[----:B-12---:R-:W-:Y:S05]  /*0290*/  @!P0 BRA `(.L_x_1) ;  /* 0x0000000000848947 */ /* 0x006fea0003800000 */
[----:B------:R-:W0:Y:S01]  /*02a0*/  LDCU.64 UR6, c[0x0][0x380] ;  /* 0x00007000ff0677ac */ /* 0x000e220008000a00 */
[----:B------:R-:W1:Y:S01]  /*02b0*/  LDC R4, c[0x0][0x388] ;  /* 0x0000e200ff047b82 */ /* 0x000e620000000800 */
[----:B------:R-:W-:-:S05]  /*02c0*/  VIADD R2, R2, 0x1 ;  /* 0x0000000102027836 */ /* 0x000fca0000000000 */
[----:B------:R-:W-:-:S04]  /*02d0*/  LOP3.LUT R2, R2, 0x3, RZ, 0xc0, !PT ;  /* 0x0000000302027812 */ /* 0x000fc800078ec0ff */
[----:B------:R-:W-:Y:S01]  /*02e0*/  IADD3 R2, PT, PT, -R2, RZ, RZ ;  /* 0x000000ff02027210 */ /* 0x000fe20007ffe1ff */
[----:B0-----:R-:W-:-:S04]  /*02f0*/  UIADD3 UR5, UP0, UPT, UR6, 0x10, URZ ;  /* 0x0000001006057890 */ /* 0x001fc8000ff1e0ff */
[----:B------:R-:W-:Y:S01]  /*0300*/  UIADD3.X UR6, UPT, UPT, URZ, UR7, URZ, UP0, !UPT ;  /* 0x00000007ff067290 */ /* 0x000fe200087fe4ff */
[----:B-1----:R-:W-:Y:S01]  /*0310*/  IADD3 R11, PT, PT, R4, UR4, R11 ;  /* 0x00000004040b7c10 */ /* 0x002fe2000fffe00b */
[----:B------:R-:W-:-:S04]  /*0320*/  IMAD.U32 R4, RZ, RZ, UR5 ;  /* 0x00000005ff047e24 */ /* 0x000fc8000f8e00ff */
[----:B------:R-:W-:-:S07]  /*0330*/  MOV R5, UR6 ;  /* 0x0000000600057c02 */ /* 0x000fce0008000f00 */
.L_x_2:
[----:B------:R-:W-:-:S04]  /*0340*/  IMAD.WIDE R8, R11, 0x20, R4 ;  /* 0x000000200b087825 */ /* 0x000fc800078e0204 */
[----:B0-----:R-:W-:Y:S01]  /*0350*/  IMAD.WIDE R6, R3, 0x20, R4 ;  /* 0x0000002003067825 */ /* 0x001fe200078e0204 */
[----:B------:R-:W2:Y:S04]  /*0360*/  LDG.E.64 R12, desc[UR8][R8.64+-0x10] ;  /* 0xfffff008080c7981 */ /* 0x000ea8000c1e1b00 */
[----:B------:R-:W2:Y:S04]  /*0370*/  LDG.E.64 R14, desc[UR8][R6.64+-0x10] ;  /* 0xfffff008060e7981 */ /* 0x000ea8000c1e1b00 */
[----:B------:R-:W3:Y:S04]  /*0380*/  LDG.E.64 R16, desc[UR8][R6.64+-0x8] ;  /* 0xfffff80806107981 */ /* 0x000ee8000c1e1b00 */
[----:B------:R-:W4:Y:S04]  /*0390*/  LDG.E.64 R18, desc[UR8][R6.64] ;  /* 0x0000000806127981 */ /* 0x000f28000c1e1b00 */
[----:B------:R-:W5:Y:S01]  /*03a0*/  LDG.E.64 R20, desc[UR8][R6.64+0x8] ;  /* 0x0000080806147981 */ /* 0x000f62000c1e1b00 */
[----:B--2---:R-:W-:-:S07]  /*03b0*/  DADD R12, R12, R14 ;  /* 0x000000000c0c7229 */ /* 0x004fce000000000e */
[----:B------:R0:W-:Y:S04]  /*03c0*/  STG.E.64 desc[UR8][R6.64+-0x10], R12 ;  /* 0xfffff00c06007986 */ /* 0x0001e8000c101b08 */
[----:B------:R-:W3:Y:S02]  /*03d0*/  LDG.E.64 R14, desc[UR8][R8.64+-0x8] ;  /* 0xfffff808080e7981 */ /* 0x000ee4000c1e1b00 */
[----:B---3--:R-:W-:-:S07]  /*03e0*/  DADD R14, R14, R16 ;  /* 0x000000000e0e7229 */ /* 0x008fce0000000010 */
[----:B------:R0:W-:Y:S04]  /*03f0*/  STG.E.64 desc[UR8][R6.64+-0x8], R14 ;  /* 0xfffff80e06007986 */ /* 0x0001e8000c101b08 */
[----:B------:R-:W4:Y:S02]  /*0400*/  LDG.E.64 R16, desc[UR8][R8.64] ;  /* 0x0000000808107981 */ /* 0x000f24000c1e1b00 */
[----:B----4-:R-:W-:-:S07]  /*0410*/  DADD R16, R16, R18 ;  /* 0x0000000010107229 */ /* 0x010fce0000000012 */
[----:B------:R0:W-:Y:S04]  /*0420*/  STG.E.64 desc[UR8][R6.64], R16 ;  /* 0x0000001006007986 */ /* 0x0001e8000c101b08 */
[----:B------:R-:W5:Y:S01]  /*0430*/  LDG.E.64 R18, desc[UR8][R8.64+0x8] ;  /* 0x0000080808127981 */ /* 0x000f62000c1e1b00 */
[----:B------:R-:W-:-:S05]  /*0440*/  VIADD R2, R2, 0x1 ;  /* 0x0000000102027836 */ /* 0x000fca0000000000 */
[----:B------:R-:W-:Y:S01]  /*0450*/  ISETP.NE.AND P0, PT, R2, RZ, PT ;  /* 0x000000ff0200720c */ /* 0x000fe20003f05270 */
[C---:B------:R-:W-:Y:S01]  /*0460*/  IMAD.IADD R11, R0.reuse, 0x1, R11 ;  /* 0x00000001000b7824 */ /* 0x040fe200078e020b */
[----:B------:R-:W-:Y:S01]  /*0470*/  IADD3 R3, PT, PT, R0, R3, RZ ;  /* 0x0000000300037210 */ /* 0x000fe20007ffe0ff */
[----:B-----5:R-:W-:-:S07]  /*0480*/  DADD R18, R18, R20 ;  /* 0x0000000012127229 */ /* 0x020fce0000000014 */
[----:B------:R0:W-:Y:S03]  /*0490*/  STG.E.64 desc[UR8][R6.64+0x8], R18 ;  /* 0x0000081206007986 */ /* 0x0001e6000c101b08 */
[----:B------:R-:W-:Y:S05]  /*04a0*/  @P0 BRA `(.L_x_2) ;  /* 0xfffffffc00a40947 */ /* 0x000fea000383ffff */
.L_x_1:
[----:B------:R-:W-:Y:S05]  /*04b0*/  BSYNC.RECONVERGENT B0 ;  /* 0x0000000000007941 */ /* 0x000fea0003800200 */
.L_x_0:
[----:B------:R-:W-:Y:S05]  /*04c0*/  @!P1 EXIT ;  /* 0x000000000000994d */ /* 0x000fea0003800000 */
.L_x_3:
[----:B-1----:R-:W1:Y:S01]  /*04d0*/  LDC.64 R4, c[0x0][0x380] ;  /* 0x0000e000ff047b82 */ /* 0x002e620000000a00 */
[----:B0-----:R-:W-:-:S05]  /*04e0*/  IADD3 R7, PT, PT, R3, UR11, RZ ;  /* 0x0000000b03077c10 */ /* 0x001fca000fffe0ff */
[----:B-1----:R-:W-:-:S04]  /*04f0*/  IMAD.WIDE R6, R7, 0x20, R4 ;  /* 0x0000002007067825 */ /* 0x002fc800078e0204 */
[----:B------:R-:W-:Y:S01]  /*0500*/  IMAD.WIDE R4, R3, 0x20, R4 ;  /* 0x0000002003047825 */ /* 0x000fe200078e0204 */
        /* <DEDUP_REMOVED lines=14> */
[----:B0-----:R-:W-:Y:S01]  /*05f0*/  IMAD.WIDE R8, R0, 0x20, R4 ;  /* 0x0000002000087825 */ /* 0x001fe200078e0204 */
[----:B-----5:R-:W-:-:S03]  /*0600*/  DADD R16, R10, R16 ;  /* 0x000000000a107229 */ /* 0x020fc60000000010 */
[----:B------:R-:W-:-:S04]  /*0610*/  IMAD.WIDE R10, R0, 0x20, R6 ;  /* 0x00000020000a7825 */ /* 0x000fc800078e0206 */
[----:B------:R0:W-:Y:S04]  /*0620*/  STG.E.64 desc[UR8][R4.64+0x18], R16 ;  /* 0x0000181004007986 */ /* 0x0001e8000c101b08 */
[----:B------:R-:W3:Y:S04]  /*0630*/  LDG.E.64 R18, desc[UR8][R10.64] ;  /* 0x000000080a127981 */ /* 0x000ee8000c1e1b00 */
[----:B-1----:R-:W3:Y:S02]  /*0640*/  LDG.E.64 R12, desc[UR8][R8.64] ;  /* 0x00000008080c7981 */ /* 0x002ee4000c1e1b00 */
[----:B---3--:R-:W-:-:S02]  /*0650*/  DADD R12, R18, R12 ;  /* 0x00000000120c7229 */ /* 0x008fc4000000000c */
[----:B------:R-:W3:Y:S05]  /*0660*/  LDG.E.64 R18, desc[UR8][R8.64+0x8] ;  /* 0x0000080808127981 */ /* 0x000eea000c1e1b00 */
[----:B------:R1:W-:Y:S04]  /*0670*/  STG.E.64 desc[UR8][R8.64], R12 ;  /* 0x0000000c08007986 */ /* 0x0003e8000c101b08 */
[----:B--2---:R-:W3:Y:S02]  /*0680*/  LDG.E.64 R14, desc[UR8][R10.64+0x8] ;  /* 0x000008080a0e7981 */ /* 0x004ee4000c1e1b00 */
[----:B---3--:R-:W-:-:S02]  /*0690*/  DADD R14, R14, R18 ;  /* 0x000000000e0e7229 */ /* 0x008fc40000000012 */
[----:B------:R-:W2:Y:S05]  /*06a0*/  LDG.E.64 R18, desc[UR8][R8.64+0x10] ;  /* 0x0000100808127981 */ /* 0x000eaa000c1e1b00 */
[----:B------:R3:W-:Y:S04]  /*06b0*/  STG.E.64 desc[UR8][R8.64+0x8], R14 ;  /* 0x0000080e08007986 */ /* 0x0007e8000c101b08 */
[----:B------:R-:W2:Y:S02]  /*06c0*/  LDG.E.64 R6, desc[UR8][R10.64+0x10] ;  /* 0x000010080a067981 */ /* 0x000ea4000c1e1b00 */
[----:B--2---:R-:W-:-:S02]  /*06d0*/  DADD R18, R6, R18 ;  /* 0x0000000006127229 */ /* 0x004fc40000000012 */
[----:B------:R-:W2:Y:S05]  /*06e0*/  LDG.E.64 R6, desc[UR8][R8.64+0x18] ;  /* 0x0000180808067981 */ /* 0x000eaa000c1e1b00 */
[----:B------:R4:W-:Y:S04]  /*06f0*/  STG.E.64 desc[UR8][R8.64+0x10], R18 ;  /* 0x0000101208007986 */ /* 0x0009e8000c101b08 */
[----:B0-----:R-:W2:Y:S02]  /*0700*/  LDG.E.64 R4, desc[UR8][R10.64+0x18] ;  /* 0x000018080a047981 */ /* 0x001ea4000c1e1b00 */
[----:B--2---:R-:W-:Y:S01]  /*0710*/  DADD R16, R4, R6 ;  /* 0x0000000004107229 */ /* 0x004fe20000000006 */
[----:B------:R-:W-:-:S04]  /*0720*/  IMAD.WIDE R6, R0, 0x20, R10 ;  /* 0x0000002000067825 */ /* 0x000fc800078e020a */
[----:B------:R-:W-:Y:S02]  /*0730*/  IMAD.WIDE R4, R0, 0x20, R8 ;  /* 0x0000002000047825 */ /* 0x000fe400078e0208 */
[----:B------:R0:W-:Y:S04]  /*0740*/  STG.E.64 desc[UR8][R8.64+0x18], R16 ;  /* 0x0000181008007986 */ /* 0x0001e8000c101b08 */
[----:B-1----:R-:W2:Y:S04]  /*0750*/  LDG.E.64 R12, desc[UR8][R6.64] ;  /* 0x00000008060c7981 */ /* 0x002ea8000c1e1b00 */
[----:B---3--:R-:W2:Y:S04]  /*0760*/  LDG.E.64 R14, desc[UR8][R4.64] ;  /* 0x00000008040e7981 */ /* 0x008ea8000c1e1b00 */
[----:B------:R-:W3:Y:S04]  /*0770*/  LDG.E.64 R20, desc[UR8][R4.64+0x8] ;  /* 0x0000080804147981 */ /* 0x000ee8000c1e1b00 */
[----:B----4-:R-:W4:Y:S01]  /*0780*/  LDG.E.64 R18, desc[UR8][R4.64+0x10] ;  /* 0x0000100804127981 */ /* 0x010f22000c1e1b00 */
[----:B--2---:R-:W-:-:S07]  /*0790*/  DADD R12, R12, R14 ;  /* 0x000000000c0c7229 */ /* 0x004fce000000000e */
[----:B------:R1:W-:Y:S04]  /*07a0*/  STG.E.64 desc[UR8][R4.64], R12 ;  /* 0x0000000c04007986 */ /* 0x0003e8000c101b08 */
[----:B------:R-:W3:Y:S02]  /*07b0*/  LDG.E.64 R14, desc[UR8][R6.64+0x8] ;  /* 0x00000808060e7981 */ /* 0x000ee4000c1e1b00 */
[----:B---3--:R-:W-:-:S07]  /*07c0*/  DADD R14, R14, R20 ;  /* 0x000000000e0e7229 */ /* 0x008fce0000000014 */
[----:B------:R2:W-:Y:S04]  /*07d0*/  STG.E.64 desc[UR8][R4.64+0x8], R14 ;  /* 0x0000080e04007986 */ /* 0x0005e8000c101b08 */
[----:B------:R-:W4:Y:S02]  /*07e0*/  LDG.E.64 R10, desc[UR8][R6.64+0x10] ;  /* 0x00001008060a7981 */ /* 0x000f24000c1e1b00 */
[----:B----4-:R-:W-:Y:S02]  /*07f0*/  DADD R18, R10, R18 ;  /* 0x000000000a127229 */ /* 0x010fe40000000012 */
[----:B------:R-:W3:Y:S05]  /*0800*/  LDG.E.64 R10, desc[UR8][R4.64+0x18] ;  /* 0x00001808040a7981 */ /* 0x000eea000c1e1b00 */
[----:B------:R4:W-:Y:S04]  /*0810*/  STG.E.64 desc[UR8][R4.64+0x10], R18 ;  /* 0x0000101204007986 */ /* 0x0009e8000c101b08 */
[----:B0-----:R-:W3:Y:S02]  /*0820*/  LDG.E.64 R8, desc[UR8][R6.64+0x18] ;  /* 0x0000180806087981 */ /* 0x001ee4000c1e1b00 */
[----:B---3--:R-:W-:Y:S01]  /*0830*/  DADD R16, R8, R10 ;  /* 0x0000000008107229 */ /* 0x008fe2000000000a */
[----:B------:R-:W-:-:S04]  /*0840*/  IMAD.WIDE R10, R0, 0x20, R6 ;  /* 0x00000020000a7825 */ /* 0x000fc800078e0206 */
[----:B------:R-:W-:Y:S02]  /*0850*/  IMAD.WIDE R8, R0, 0x20, R4 ;  /* 0x0000002000087825 */ /* 0x000fe400078e0204 */
[----:B------:R0:W-:Y:S04]  /*0860*/  STG.E.64 desc[UR8][R4.64+0x18], R16 ;  /* 0x0000181004007986 */ /* 0x0001e8000c101b08 */
[----:B-1----:R-:W3:Y:S04]  /*0870*/  LDG.E.64 R12, desc[UR8][R10.64] ;  /* 0x000000080a0c7981 */ /* 0x002ee8000c1e1b00 */
[----:B--2---:R-:W3:Y:S04]  /*0880*/  LDG.E.64 R14, desc[UR8][R8.64] ;  /* 0x00000008080e7981 */ /* 0x004ee8000c1e1b00 */
[----:B------:R-:W2:Y:S04]  /*0890*/  LDG.E.64 R20, desc[UR8][R8.64+0x8] ;  /* 0x0000080808147981 */ /* 0x000ea8000c1e1b00 */
[----:B----4-:R-:W4:Y:S04]  /*08a0*/  LDG.E.64 R18, desc[UR8][R8.64+0x10] ;  /* 0x0000100808127981 */ /* 0x010f28000c1e1b00 */
[----:B0-----:R-:W5:Y:S01]  /*08b0*/  LDG.E.64 R16, desc[UR8][R8.64+0x18] ;  /* 0x0000180808107981 */ /* 0x001f62000c1e1b00 */
[----:B---3--:R-:W-:-:S07]  /*08c0*/  DADD R12, R12, R14 ;  /* 0x000000000c0c7229 */ /* 0x008fce000000000e */
[----:B------:R1:W-:Y:S04]  /*08d0*/  STG.E.64 desc[UR8][R8.64], R12 ;  /* 0x0000000c08007986 */ /* 0x0003e8000c101b08 */
[----:B------:R-:W2:Y:S02]  /*08e0*/  LDG.E.64 R14, desc[UR8][R10.64+0x8] ;  /* 0x000008080a0e7981 */ /* 0x000ea4000c1e1b00 */
[----:B--2---:R-:W-:-:S07]  /*08f0*/  DADD R14, R14, R20 ;  /* 0x000000000e0e7229 */ /* 0x004fce0000000014 */
[----:B------:R1:W-:Y:S04]  /*0900*/  STG.E.64 desc[UR8][R8.64+0x8], R14 ;  /* 0x0000080e08007986 */ /* 0x0003e8000c101b08 */
[----:B------:R-:W4:Y:S02]  /*0910*/  LDG.E.64 R6, desc[UR8][R10.64+0x10] ;  /* 0x000010080a067981 */ /* 0x000f24000c1e1b00 */
[----:B----4-:R-:W-:-:S07]  /*0920*/  DADD R6, R6, R18 ;  /* 0x0000000006067229 */ /* 0x010fce0000000012 */
[----:B------:R1:W-:Y:S04]  /*0930*/  STG.E.64 desc[UR8][R8.64+0x10], R6 ;  /* 0x0000100608007986 */ /* 0x0003e8000c101b08 */
[----:B------:R-:W5:Y:S01]  /*0940*/  LDG.E.64 R4, desc[UR8][R10.64+0x18] ;  /* 0x000018080a047981 */ /* 0x000f62000c1e1b00 */
[----:B------:R-:W-:-:S05]  /*0950*/  IMAD R3, R0, 0x4, R3 ;  /* 0x0000000400037824 */ /* 0x000fca00078e0203 */
[----:B------:R-:W-:Y:S01]  /*0960*/  ISETP.GE.AND P0, PT, R3, UR10, PT ;  /* 0x0000000a03007c0c */ /* 0x000fe2000bf06270 */
[----:B-----5:R-:W-:-:S07]  /*0970*/  DADD R4, R4, R16 ;  /* 0x0000000004047229 */ /* 0x020fce0000000010 */
[----:B------:R1:W-:Y:S05]  /*0980*/  STG.E.64 desc[UR8][R8.64+0x18], R4 ;  /* 0x0000180408007986 */ /* 0x0003ea000c101b08 */
[----:B------:R-:W-:Y:S05]  /*0990*/  @!P0 BRA `(.L_x_3) ;  /* 0xfffffff800cc8947 */ /* 0x000fea000383ffff */
[----:B------:R-:W-:Y:S05]  /*09a0*/  EXIT ;  /* 0x000000000000794d */ /* 0x000fea0003800000 */
.L_x_4:
[----:B------:R-:W-:-:S00]  /*09b0*/  BRA `(.L_x_4) ;  /* 0xfffffffc00fc7947 */ /* 0x000fc0000383ffff */
[----:B------:R-:W-:-:S00]  /*09c0*/  NOP ;  /* 0x0000000000007918 */ /* 0x000fc00000000000 */
        /* <DEDUP_REMOVED lines=11> */
.L_x_130:


//--------------------- .text._Z9bbpKernelP2sJl   --------------------------
	.section	.text._Z9bbpKernelP2sJl,"ax",@progbits
	.align	128
        .global         _Z9bbpKernelP2sJl
        .type           _Z9bbpKernelP2sJl,@function
        .size           _Z9bbpKernelP2sJl,(.L_x_129 - _Z9bbpKernelP2sJl)
        .other          _Z9bbpKernelP2sJl,@"STO_CUDA_ENTRY STV_DEFAULT"
_Z9bbpKernelP2sJl:
.text._Z9bbpKernelP2sJl:
[----:B------:R-:W-:Y:S01]  /*0000*/  LDC R1, c[0x0][0x37c] ;  /* 0x0000df00ff017b82 */ /* 0x000fe20000000800 */
[----:B------:R-:W0:Y:S01]  /*0010*/  S2R R0, SR_TID.X ;  /* 0x0000000000007919 */ /* 0x000e220000002100 */
[----:B------:R-:W1:Y:S01]  /*0020*/  LDCU UR4, c[0x0][0x360] ;  /* 0x00006c00ff0477ac */ /* 0x000e620008000800 */
[----:B------:R-:W0:Y:S01]  /*0030*/  S2R R3, SR_CTAID.X ;  /* 0x0000000000037919 */ /* 0x000e220000002500 */
[----:B------:R-:W1:Y:S01]  /*0040*/  LDCU UR5, c[0x0][0x370] ;  /* 0x00006e00ff0577ac */ /* 0x000e620008000800 */
[----:B------:R-:W2:Y:S01]  /*0050*/  LDCU.64 UR12, c[0x0][0x388] ;  /* 0x00007100ff0c77ac */ /* 0x000ea20008000a00 */
[----:B------:R-:W-:Y:S01]  /*0060*/  UMOV UR6, 0x1 ;  /* 0x0000000100067882 */ /* 0x000fe20000000000 */
[----:B-1----:R-:W-:Y:S02]  /*0070*/  UIMAD UR5, UR4, UR5, URZ ;  /* 0x00000005040572a4 */ /* 0x002fe4000f8e02ff */
[----:B0-----:R-:W-:Y:S01]  /*0080*/  IMAD R0, R3, UR4, R0 ;  /* 0x0000000403007c24 */ /* 0x001fe2000f8e0200 */
[----:B--2---:R-:W-:-:S09]  /*0090*/  UMOV UR4, URZ ;  /* 0x000000ff00047c82 */ /* 0x004fd20008000000 */
.L_x_5:
[----:B------:R-:W-:Y:S01]  /*00a0*/  UISETP.GT.U32.AND UP0, UPT, UR6, UR12, UPT ;  /* 0x0000000c0600728c */ /* 0x000fe2000bf04070 */
[----:B------:R-:W-:Y:S01]  /*00b0*/  UMOV UR8, UR4 ;  /* 0x0000000400087c82 */ /* 0x000fe20008000000 */
[----:B------:R-:W-:Y:S02]  /*00c0*/  UMOV UR7, UR6 ;  /* 0x0000000600077c82 */ /* 0x000fe40008000000 */
[----:B------:R-:W-:Y:S02]  /*00d0*/  UISETP.GT.AND.EX UP0, UPT, UR4, UR13, UPT, UP0 ;  /* 0x0000000d0400728c */ /* 0x000fe4000bf04300 */
[----:B------:R-:W-:Y:S02]  /*00e0*/  USHF.L.U64.HI UR4, UR6, 0x1, UR4 ;  /* 0x0000000106047899 */ /* 0x000fe40008010204 */
[----:B------:R-:W-:-:S05]  /*00f0*/  USHF.L.U32 UR6, UR6, 0x1, URZ ;  /* 0x0000000106067899 */ /* 0x000fca00080006ff */
[----:B------:R-:W-:Y:S07]  /*0100*/  BRA.U !UP0, `(.L_x_5) ;  /* 0xfffffffd08e47547 */ /* 0x000fee000b83ffff */
[----:B------:R-:W-:Y:S01]  /*0110*/  ISETP.GT.U32.AND P0, PT, R0, UR12, PT ;  /* 0x0000000c00007c0c */ /* 0x000fe2000bf04070 */
[----:B------:R-:W0:Y:S01]  /*0120*/  LDCU.64 UR10, c[0x0][0x358] ;  /* 0x00006b00ff0a77ac */ /* 0x000e220008000a00 */
[----:B------:R-:W-:Y:S01]  /*0130*/  BSSY.RECONVERGENT B0, `(.L_x_6) ;  /* 0x000047c000007945 */ /* 0x000fe20003800200 */
[----:B------:R-:W-:Y:S02]  /*0140*/  CS2R R24, SRZ ;  /* 0x0000000000187805 */ /* 0x000fe4000001ff00 */
[----:B------:R-:W-:Y:S02]  /*0150*/  ISETP.GT.AND.EX P0, PT, RZ, UR13, PT, P0 ;  /* 0x0000000dff007c0c */ /* 0x000fe4000bf04300 */
[----:B------:R-:W-:Y:S02]  /*0160*/  CS2R R26, SRZ ;  /* 0x00000000001a7805 */ /* 0x000fe4000001ff00 */
[----:B------:R-:W-:Y:S02]  /*0170*/  CS2R R20, SRZ ;  /* 0x0000000000147805 */ /* 0x000fe4000001ff00 */
[----:B------:R-:W-:-:S07]  /*0180*/  CS2R R18, SRZ ;  /* 0x0000000000127805 */ /* 0x000fce000001ff00 */
[----:B------:R-:W-:Y:S05]  /*0190*/  @P0 BRA `(.L_x_7) ;  /* 0x0000004400d40947 */ /* 0x000fea0003800000 */
[----:B------:R-:W-:Y:S01]  /*01a0*/  IMAD.U32 R2, RZ, RZ, UR7 ;  /* 0x00000007ff027e24 */ /* 0x000fe2000f8e00ff */
[----:B------:R-:W-:Y:S01]  /*01b0*/  CS2R R18, SRZ ;  /* 0x0000000000127805 */ /* 0x000fe2000001ff00 */
[----:B------:R-:W-:Y:S01]  /*01c0*/  IMAD.U32 R3, RZ, RZ, UR8 ;  /* 0x00000008ff037e24 */ /* 0x000fe2000f8e00ff */
[----:B------:R-:W-:Y:S01]  /*01d0*/  CS2R R20, SRZ ;  /* 0x0000000000147805 */ /* 0x000fe2000001ff00 */
[----:B------:R-:W-:Y:S01]  /*01e0*/  IMAD.MOV.U32 R4, RZ, RZ, R0 ;  /* 0x000000ffff047224 */ /* 0x000fe200078e0000 */
[----:B------:R-:W-:Y:S01]  /*01f0*/  CS2R R26, SRZ ;  /* 0x00000000001a7805 */ /* 0x000fe2000001ff00 */
[----:B------:R-:W-:Y:S01]  /*0200*/  IMAD.MOV.U32 R5, RZ, RZ, RZ ;  /* 0x000000ffff057224 */ /* 0x000fe200078e00ff */
[----:B------:R-:W-:-:S07]  /*0210*/  CS2R R24, SRZ ;  /* 0x0000000000187805 */ /* 0x000fce000001ff00 */
.L_x_121:
[----:B-1----:R-:W1:Y:S01]  /*0220*/  LDCU.64 UR12, c[0x0][0x388] ;  /* 0x00007100ff0c77ac */ /* 0x002e620008000a00 */
[----:B------:R-:W-:Y:S01]  /*0230*/  BSSY.RECONVERGENT B1, `(.L_x_8) ;  /* 0x000000c000017945 */ /* 0x000fe20003800200 */
[----:B------:R-:W-:Y:S02]  /*0240*/  IMAD.MOV.U32 R9, RZ, RZ, R2 ;  /* 0x000000ffff097224 */ /* 0x000fe400078e0002 */
[----:B------:R-:W-:Y:S01]  /*0250*/  IMAD.MOV.U32 R8, RZ, RZ, R3 ;  /* 0x000000ffff087224 */ /* 0x000fe200078e0003 */
[----:B-1----:R-:W-:-:S04]  /*0260*/  IADD3 R6, P0, PT, -R4, UR12, RZ ;  /* 0x0000000c04067c10 */ /* 0x002fc8000ff1e1ff */
[----:B0-----:R-:W-:-:S09]  /*0270*/  IADD3.X R7, PT, PT, ~R5, UR13, RZ, P0, !PT ;  /* 0x0000000d05077c10 */ /* 0x001fd200087fe5ff */
.L_x_9:
[C---:B------:R-:W-:Y:S01]  /*0280*/  ISETP.GT.U32.AND P0, PT, R9.reuse, R6, PT ;  /* 0x000000060900720c */ /* 0x040fe20003f04070 */
[----:B------:R-:W-:Y:S01]  /*0290*/  IMAD.MOV.U32 R2, RZ, RZ, R9 ;  /* 0x000000ffff027224 */ /* 0x000fe200078e0009 */
[--C-:B------:R-:W-:Y:S01]  /*02a0*/  SHF.R.S64 R9, R9, 0x1, R8.reuse ;  /* 0x0000000109097819 */ /* 0x100fe20000001008 */
[--C-:B------:R-:W-:Y:S01]  /*02b0*/  IMAD.MOV.U32 R3, RZ, RZ, R8.reuse ;  /* 0x000000ffff037224 */ /* 0x100fe200078e0008 */
[----:B------:R-:W-:Y:S02]  /*02c0*/  ISETP.GT.AND.EX P0, PT, R8, R7, PT, P0 ;  /* 0x000000070800720c */ /* 0x000fe40003f04300 */
[----:B------:R-:W-:-:S11]  /*02d0*/  SHF.R.S32.HI R8, RZ, 0x1, R8 ;  /* 0x00000001ff087819 */ /* 0x000fd60000011408 */
[----:B------:R-:W-:Y:S05]  /*02e0*/  @P0 BRA `(.L_x_9) ;  /* 0xfffffffc00e40947 */ /* 0x000fea000383ffff */
[----:B0-----:R-:W-:Y:S05]  /*02f0*/  BSYNC.RECONVERGENT B1 ;  /* 0x0000000000017941 */ /* 0x001fea0003800200 */
.L_x_8:
[----:B------:R-:W-:Y:S01]  /*0300*/  ISETP.GE.U32.AND P0, PT, R2, 0x2, PT ;  /* 0x000000020200780c */ /* 0x000fe20003f06070 */
[C---:B------:R-:W-:Y:S01]  /*0310*/  IMAD.SHL.U32 R8, R4.reuse, 0x8, RZ ;  /* 0x0000000804087824 */ /* 0x040fe200078e00ff */
[----:B------:R-:W-:Y:S01]  /*0320*/  BSSY.RECONVERGENT B1, `(.L_x_10) ;  /* 0x00000f9000017945 */ /* 0x000fe20003800200 */
[----:B------:R-:W-:Y:S01]  /*0330*/  SHF.L.U64.HI R17, R4, 0x3, R5 ;  /* 0x0000000304117819 */ /* 0x000fe20000010205 */
[----:B------:R-:W-:Y:S01]  /*0340*/  IMAD.MOV.U32 R12, RZ, RZ, 0x0 ;  /* 0x00000000ff0c7424 */ /* 0x000fe200078e00ff */
[----:B------:R-:W-:Y:S01]  /*0350*/  ISETP.GE.U32.AND.EX P0, PT, R3, RZ, PT, P0 ;  /* 0x000000ff0300720c */ /* 0x000fe20003f06100 */
[----:B------:R-:W-:Y:S01]  /*0360*/  IMAD.MOV.U32 R13, RZ, RZ, 0x40300000 ;  /* 0x40300000ff0d7424 */ /* 0x000fe200078e00ff */
[----:B------:R-:W-:-:S11]  /*0370*/  LOP3.LUT R16, R8, 0x1, RZ, 0xfc, !PT ;  /* 0x0000000108107812 */ /* 0x000fd600078efcff */
[----:B------:R-:W-:Y:S05]  /*0380*/  @!P0 BRA `(.L_x_11) ;  /* 0x0000000c00c88947 */ /* 0x000fea0003800000 */
[----:B------:R-:W-:Y:S01]  /*0390*/  BSSY.RECONVERGENT B2, `(.L_x_12) ;  /* 0x00000f0000027945 */ /* 0x000fe20003800200 */
[----:B------:R-:W-:Y:S02]  /*03a0*/  IMAD.MOV.U32 R13, RZ, RZ, R2 ;  /* 0x000000ffff0d7224 */ /* 0x000fe400078e0002 */
[----:B------:R-:W-:Y:S02]  /*03b0*/  IMAD.MOV.U32 R12, RZ, RZ, R3 ;  /* 0x000000ffff0c7224 */ /* 0x000fe400078e0003 */
[----:B------:R-:W-:Y:S02]  /*03c0*/  IMAD.MOV.U32 R28, RZ, RZ, 0x10 ;  /* 0x00000010ff1c7424 */ /* 0x000fe400078e00ff */
[----:B------:R-:W-:-:S07]  /*03d0*/  IMAD.MOV.U32 R29, RZ, RZ, 0x0 ;  /* 0x00000000ff1d7424 */ /* 0x000fce00078e00ff */
.L_x_35:
[----:B------:R-:W-:Y:S01]  /*03e0*/  ISETP.NE.U32.AND P1, PT, R28, RZ, PT ;  /* 0x000000ff1c00720c */ /* 0x000fe20003f25070 */
[----:B------:R-:W-:Y:S01]  /*03f0*/  BSSY.RECONVERGENT B3, `(.L_x_13) ;  /* 0x0000024000037945 */ /* 0x000fe20003800200 */
[----:B------:R-:W-:Y:S01]  /*0400*/  MOV R11, R13 ;  /* 0x0000000d000b7202 */ /* 0x000fe20000000f00 */
[----:B------:R-:W-:Y:S01]  /*0410*/  IMAD.MOV.U32 R9, RZ, RZ, R12 ;  /* 0x000000ffff097224 */ /* 0x000fe200078e000c */
[----:B------:R-:W-:Y:S02]  /*0420*/  ISETP.NE.AND.EX P1, PT, R29, RZ, PT, P1 ;  /* 0x000000ff1d00720c */ /* 0x000fe40003f25310 */
[----:B------:R-:W-:-:S11]  /*0430*/  CS2R R22, SRZ ;  /* 0x0000000000167805 */ /* 0x000fd6000001ff00 */
[----:B------:R-:W-:Y:S05]  /*0440*/  @!P1 BRA `(.L_x_14) ;  /* 0x0000000000789947 */ /* 0x000fea0003800000 */
[----:B------:R-:W-:Y:S01]  /*0450*/  LOP3.LUT R10, R28, 0x80000000, RZ, 0xc0, !PT ;  /* 0x800000001c0a7812 */ /* 0x000fe200078ec0ff */
[----:B------:R-:W-:Y:S02]  /*0460*/  IMAD.MOV.U32 R23, RZ, RZ, -0x80000000 ;  /* 0x80000000ff177424 */ /* 0x000fe400078e00ff */
[----:B------:R-:W-:Y:S01]  /*0470*/  IMAD.MOV.U32 R22, RZ, RZ, RZ ;  /* 0x000000ffff167224 */ /* 0x000fe200078e00ff */
[----:B------:R-:W-:-:S04]  /*0480*/  ISETP.NE.U32.AND P1, PT, R10, -0x80000000, PT ;  /* 0x800000000a00780c */ /* 0x000fc80003f25070 */
[----:B------:R-:W-:-:S13]  /*0490*/  ISETP.NE.AND.EX P1, PT, R29, RZ, PT, P1 ;  /* 0x000000ff1d00720c */ /* 0x000fda0003f25310 */
[----:B------:R-:W-:Y:S05]  /*04a0*/  @!P1 BRA `(.L_x_14) ;  /* 0x0000000000609947 */ /* 0x000fea0003800000 */
[----:B------:R-:W-:Y:S01]  /*04b0*/  ISETP.GT.U32.AND P1, PT, R28, 0x7fffffff, PT ;  /* 0x7fffffff1c00780c */ /* 0x000fe20003f24070 */
[----:B------:R-:W-:Y:S01]  /*04c0*/  BSSY.RECONVERGENT B4, `(.L_x_15) ;  /* 0x0000015000047945 */ /* 0x000fe20003800200 */
[----:B------:R-:W-:Y:S02]  /*04d0*/  IMAD.MOV.U32 R10, RZ, RZ, 0x1f ;  /* 0x0000001fff0a7424 */ /* 0x000fe400078e00ff */
[----:B------:R-:W-:Y:S01]  /*04e0*/  ISETP.GT.U32.AND.EX P1, PT, R29, RZ, PT, P1 ;  /* 0x000000ff1d00720c */ /* 0x000fe20003f24110 */
[----:B------:R-:W-:Y:S02]  /*04f0*/  IMAD.MOV.U32 R14, RZ, RZ, RZ ;  /* 0x000000ffff0e7224 */ /* 0x000fe400078e00ff */
[----:B------:R-:W-:Y:S02]  /*0500*/  IMAD.MOV.U32 R15, RZ, RZ, 0x3f ;  /* 0x0000003fff0f7424 */ /* 0x000fe400078e00ff */
[----:B------:R-:W-:Y:S02]  /*0510*/  IMAD.MOV.U32 R33, RZ, RZ, 0x1 ;  /* 0x00000001ff217424 */ /* 0x000fe400078e00ff */
[----:B------:R-:W-:-:S07]  /*0520*/  IMAD.MOV.U32 R35, RZ, RZ, 0x2 ;  /* 0x00000002ff237424 */ /* 0x000fce00078e00ff */
.L_x_16:
[C---:B------:R-:W-:Y:S02]  /*0530*/  @P1 VIADD R14, R10.reuse, 0x1 ;  /* 0x000000010a0e1836 */ /* 0x040fe40000000000 */
[----:B------:R-:W-:-:S04]  /*0540*/  @!P1 VIADD R15, R10, 0xffffffff ;  /* 0xffffffff0a0f9836 */ /* 0x000fc80000000000 */
[----:B------:R-:W-:-:S05]  /*0550*/  IMAD.IADD R10, R14, 0x1, R15 ;  /* 0x000000010e0a7824 */ /* 0x000fca00078e020f */
[----:B------:R-:W-:-:S04]  /*0560*/  SHF.R.S32.HI R10, RZ, 0x1, R10 ;  /* 0x00000001ff0a7819 */ /* 0x000fc8000001140a */
[-C--:B------:R-:W-:Y:S02]  /*0570*/  SHF.L.U32 R31, R33, R10.reuse, RZ ;  /* 0x0000000a211f7219 */ /* 0x080fe400000006ff */
[----:B------:R-:W-:Y:S02]  /*0580*/  SHF.L.U32 R23, R35, R10, RZ ;  /* 0x0000000a23177219 */ /* 0x000fe400000006ff */
[----:B------:R-:W-:Y:S02]  /*0590*/  ISETP.GT.U32.AND P1, PT, R31, R28, PT ;  /* 0x0000001c1f00720c */ /* 0x000fe40003f24070 */
[----:B------:R-:W-:Y:S02]  /*05a0*/  SHF.L.U64.HI R22, R33, R10, RZ ;  /* 0x0000000a21167219 */ /* 0x000fe400000102ff */
[----:B------:R-:W-:Y:S02]  /*05b0*/  ISETP.LE.U32.AND P2, PT, R23, R28, PT ;  /* 0x0000001c1700720c */ /* 0x000fe40003f43070 */
[----:B------:R-:W-:-:S02]  /*05c0*/  ISETP.GT.U32.AND.EX P1, PT, R22, R29, PT, P1 ;  /* 0x0000001d1600720c */ /* 0x000fc40003f24110 */
[----:B------:R-:W-:-:S04]  /*05d0*/  SHF.L.U64.HI R23, R35, R10, RZ ;  /* 0x0000000a23177219 */ /* 0x000fc800000102ff */
[----:B------:R-:W-:Y:S02]  /*05e0*/  ISETP.LE.U32.OR.EX P2, PT, R23, R29, P1, P2 ;  /* 0x0000001d1700720c */ /* 0x000fe40000f43520 */
[----:B------:R-:W-:-:S11]  /*05f0*/  PLOP3.LUT P1, PT, P1, PT, PT, 0x8, 0x80 ;  /* 0x000000000080781c */ /* 0x000fd60000f2e170 */
[----:B------:R-:W-:Y:S05]  /*0600*/  @P2 BRA `(.L_x_16) ;  /* 0xfffffffc00c82947 */ /* 0x000fea000383ffff */
[----:B------:R-:W-:Y:S05]  /*0610*/  BSYNC.RECONVERGENT B4 ;  /* 0x0000000000047941 */ /* 0x000fea0003800200 */
.L_x_15:
[----:B------:R-:W-:-:S07]  /*0620*/  IMAD.MOV.U32 R23, RZ, RZ, R31 ;  /* 0x000000ffff177224 */ /* 0x000fce00078e001f */
.L_x_14:
[----:B------:R-:W-:Y:S05]  /*0630*/  BSYNC.RECONVERGENT B3 ;  /* 0x0000000000037941 */ /* 0x000fea0003800200 */
.L_x_13:
[----:B------:R-:W-:Y:S01]  /*0640*/  ISETP.GE.U32.AND P1, PT, R23, 0x2, PT ;  /* 0x000000021700780c */ /* 0x000fe20003f26070 */
[----:B------:R-:W-:Y:S01]  /*0650*/  BSSY.RECONVERGENT B3, `(.L_x_17) ;  /* 0x0000036000037945 */ /* 0x000fe20003800200 */
[----:B------:R-:W-:Y:S02]  /*0660*/  IMAD.MOV.U32 R31, RZ, RZ, R28 ;  /* 0x000000ffff1f7224 */ /* 0x000fe400078e001c */
[----:B------:R-:W-:Y:S01]  /*0670*/  ISETP.GE.U32.AND.EX P1, PT, R22, RZ, PT, P1 ;  /* 0x000000ff1600720c */ /* 0x000fe20003f26110 */
[----:B------:R-:W-:-:S12]  /*0680*/  IMAD.MOV.U32 R30, RZ, RZ, R29 ;  /* 0x000000ffff1e7224 */ /* 0x000fd800078e001d */
[----:B------:R-:W-:Y:S05]  /*0690*/  @!P1 BRA `(.L_x_18) ;  /* 0x0000000000c49947 */ /* 0x000fea0003800000 */
[----:B------:R-:W-:Y:S01]  /*06a0*/  MOV R31, R28 ;  /* 0x0000001c001f7202 */ /* 0x000fe20000000f00 */
[----:B------:R-:W-:-:S07]  /*06b0*/  IMAD.MOV.U32 R30, RZ, RZ, R29 ;  /* 0x000000ffff1e7224 */ /* 0x000fce00078e001d */
.L_x_22:
[----:B------:R-:W-:Y:S01]  /*06c0*/  ISETP.GE.U32.AND P1, PT, R31, RZ, PT ;  /* 0x000000ff1f00720c */ /* 0x000fe20003f26070 */
[----:B------:R-:W-:Y:S03]  /*06d0*/  BSSY.RECONVERGENT B4, `(.L_x_19) ;  /* 0x000001f000047945 */ /* 0x000fe60003800200 */
[----:B------:R-:W-:-:S13]  /*06e0*/  ISETP.GE.U32.AND.EX P1, PT, R30, 0x20000000, PT, P1 ;  /* 0x200000001e00780c */ /* 0x000fda0003f26110 */
[----:B------:R-:W-:Y:S05]  /*06f0*/  @!P1 BRA `(.L_x_20) ;  /* 0x0000000000709947 */ /* 0x000fea0003800000 */
[----:B------:R-:W-:-:S04]  /*0700*/  LOP3.LUT R10, R30, R17, RZ, 0xfc, !PT ;  /* 0x000000111e0a7212 */ /* 0x000fc800078efcff */
[----:B------:R-:W-:-:S13]  /*0710*/  ISETP.NE.U32.AND P1, PT, R10, RZ, PT ;  /* 0x000000ff0a00720c */ /* 0x000fda0003f25070 */
[----:B------:R-:W-:Y:S05]  /*0720*/  @P1 BRA `(.L_x_21) ;  /* 0x00000000004c1947 */ /* 0x000fea0003800000 */
[----:B------:R-:W0:Y:S01]  /*0730*/  I2F.U32.RP R10, R16 ;  /* 0x00000010000a7306 */ /* 0x000e220000209000 */
[----:B------:R-:W-:-:S07]  /*0740*/  ISETP.NE.U32.AND P2, PT, R16, RZ, PT ;  /* 0x000000ff1000720c */ /* 0x000fce0003f45070 */
[----:B0-----:R-:W0:Y:S02]  /*0750*/  MUFU.RCP R10, R10 ;  /* 0x0000000a000a7308 */ /* 0x001e240000001000 */
[----:B0-----:R-:W-:-:S06]  /*0760*/  VIADD R14, R10, 0xffffffe ;  /* 0x0ffffffe0a0e7836 */ /* 0x001fcc0000000000 */
[----:B------:R0:W1:Y:S02]  /*0770*/  F2I.FTZ.U32.TRUNC.NTZ R15, R14 ;  /* 0x0000000e000f7305 */ /* 0x000064000021f000 */
[----:B0-----:R-:W-:Y:S02]  /*0780*/  IMAD.MOV.U32 R14, RZ, RZ, RZ ;  /* 0x000000ffff0e7224 */ /* 0x001fe400078e00ff */
[----:B-1----:R-:W-:-:S04]  /*0790*/  IMAD.MOV R33, RZ, RZ, -R15 ;  /* 0x000000ffff217224 */ /* 0x002fc800078e0a0f */
[----:B------:R-:W-:-:S04]  /*07a0*/  IMAD R33, R33, R16, RZ ;  /* 0x0000001021217224 */ /* 0x000fc800078e02ff */
[----:B------:R-:W-:-:S06]  /*07b0*/  IMAD.HI.U32 R30, R15, R33, R14 ;  /* 0x000000210f1e7227 */ /* 0x000fcc00078e000e */
[----:B------:R-:W-:-:S04]  /*07c0*/  IMAD.HI.U32 R30, R30, R31, RZ ;  /* 0x0000001f1e1e7227 */ /* 0x000fc800078e00ff */
[----:B------:R-:W-:-:S04]  /*07d0*/  IMAD.MOV R30, RZ, RZ, -R30 ;  /* 0x000000ffff1e7224 */ /* 0x000fc800078e0a1e */
[----:B------:R-:W-:Y:S02]  /*07e0*/  IMAD R31, R16, R30, R31 ;  /* 0x0000001e101f7224 */ /* 0x000fe400078e021f */
[----:B------:R-:W-:-:S03]  /*07f0*/  IMAD.MOV.U32 R30, RZ, RZ, RZ ;  /* 0x000000ffff1e7224 */ /* 0x000fc600078e00ff */
[----:B------:R-:W-:-:S13]  /*0800*/  ISETP.GE.U32.AND P1, PT, R31, R16, PT ;  /* 0x000000101f00720c */ /* 0x000fda0003f26070 */
[----:B------:R-:W-:-:S05]  /*0810*/  @P1 IMAD.IADD R31, R31, 0x1, -R16 ;  /* 0x000000011f1f1824 */ /* 0x000fca00078e0a10 */
[----:B------:R-:W-:-:S13]  /*0820*/  ISETP.GE.U32.AND P1, PT, R31, R16, PT ;  /* 0x000000101f00720c */ /* 0x000fda0003f26070 */
[----:B------:R-:W-:Y:S01]  /*0830*/  @P1 IMAD.IADD R31, R31, 0x1, -R16 ;  /* 0x000000011f1f1824 */ /* 0x000fe200078e0a10 */
[----:B------:R-:W-:Y:S01]  /*0840*/  @!P2 LOP3.LUT R31, RZ, R16, RZ, 0x33, !PT ;  /* 0x00000010ff1fa212 */ /* 0x000fe200078e33ff */
[----:B------:R-:W-:Y:S06]  /*0850*/  BRA `(.L_x_20) ;  /* 0x0000000000187947 */ /* 0x000fec0003800000 */
.L_x_21:
[----:B------:R-:W-:Y:S01]  /*0860*/  IMAD.MOV.U32 R14, RZ, RZ, R16 ;  /* 0x000000ffff0e7224 */ /* 0x000fe200078e0010 */
[----:B------:R-:W-:Y:S01]  /*0870*/  MOV R10, 0x8a0 ;  /* 0x000008a0000a7802 */ /* 0x000fe20000000f00 */
[----:B------:R-:W-:-:S07]  /*0880*/  IMAD.MOV.U32 R15, RZ, RZ, R17 ;  /* 0x000000ffff0f7224 */ /* 0x000fce00078e0011 */
[----:B------:R-:W-:Y:S05]  /*0890*/  CALL.REL.NOINC `($__internal_1_$__cuda_sm20_rem_u64) ;  /* 0x0000004400a87944 */ /* 0x000fea0003c00000 */
[----:B------:R-:W-:Y:S02]  /*08a0*/  IMAD.MOV.U32 R31, RZ, RZ, R34 ;  /* 0x000000ffff1f7224 */ /* 0x000fe400078e0022 */
[----:B------:R-:W-:-:S07]  /*08b0*/  IMAD.MOV.U32 R30, RZ, RZ, R35 ;  /* 0x000000ffff1e7224 */ /* 0x000fce00078e0023 */
.L_x_20:
[----:B------:R-:W-:Y:S05]  /*08c0*/  BSYNC.RECONVERGENT B4 ;  /* 0x0000000000047941 */ /* 0x000fea0003800200 */
.L_x_19:
[C-C-:B------:R-:W-:Y:S02]  /*08d0*/  SHF.R.U64 R15, R23.reuse, 0x1, R22.reuse ;  /* 0x00000001170f7819 */ /* 0x140fe40000001216 */
[----:B------:R-:W-:Y:S02]  /*08e0*/  ISETP.GT.U32.AND P2, PT, R23, 0x3, PT ;  /* 0x000000031700780c */ /* 0x000fe40003f44070 */
[----:B------:R-:W-:Y:S01]  /*08f0*/  SHF.R.U32.HI R33, RZ, 0x1, R22 ;  /* 0x00000001ff217819 */ /* 0x000fe20000011616 */
[----:B------:R-:W-:Y:S01]  /*0900*/  IMAD.MOV.U32 R23, RZ, RZ, R15 ;  /* 0x000000ffff177224 */ /* 0x000fe200078e000f */
[----:B------:R-:W-:Y:S02]  /*0910*/  LOP3.LUT P1, RZ, R15, R28, RZ, 0xc0, !PT ;  /* 0x0000001c0fff7212 */ /* 0x000fe4000782c0ff */
[----:B------:R-:W-:Y:S01]  /*0920*/  ISETP.GT.U32.AND.EX P2, PT, R22, RZ, PT, P2 ;  /* 0x000000ff1600720c */ /* 0x000fe20003f44120 */
[----:B------:R-:W-:Y:S01]  /*0930*/  IMAD.MOV.U32 R22, RZ, RZ, R33 ;  /* 0x000000ffff167224 */ /* 0x000fe200078e0021 */
[----:B------:R-:W-:-:S04]  /*0940*/  LOP3.LUT P1, RZ, R33, R29, RZ, 0xc0, P1 ;  /* 0x0000001d21ff7212 */ /* 0x000fc8000082c0ff */
[----:B------:R-:W-:Y:S02]  /*0950*/  SEL R10, R28, RZ, P1 ;  /* 0x000000ff1c0a7207 */ /* 0x000fe40000800000 */
[----:B------:R-:W-:Y:S02]  /*0960*/  SEL R14, R29, RZ, P1 ;  /* 0x000000ff1d0e7207 */ /* 0x000fe40000800000 */
[----:B------:R-:W-:-:S04]  /*0970*/  LEA R10, P3, R31, R10, 0x1 ;  /* 0x0000000a1f0a7211 */ /* 0x000fc800078608ff */
[----:B------:R-:W-:Y:S02]  /*0980*/  LEA.HI.X R30, R31, R14, R30, 0x1, P3 ;  /* 0x0000000e1f1e7211 */ /* 0x000fe400018f0c1e */
[----:B------:R-:W-:Y:S01]  /*0990*/  MOV R31, R10 ;  /* 0x0000000a001f7202 */ /* 0x000fe20000000f00 */
[----:B------:R-:W-:Y:S06]  /*09a0*/  @P2 BRA `(.L_x_22) ;  /* 0xfffffffc00442947 */ /* 0x000fec000383ffff */
.L_x_18:
[----:B------:R-:W-:Y:S05]  /*09b0*/  BSYNC.RECONVERGENT B3 ;  /* 0x0000000000037941 */ /* 0x000fea0003800200 */
.L_x_17:
[----:B------:R-:W-:Y:S01]  /*09c0*/  LOP3.LUT R10, R30, R17, RZ, 0xfc, !PT ;  /* 0x000000111e0a7212 */ /* 0x000fe200078efcff */
[----:B------:R-:W-:Y:S03]  /*09d0*/  BSSY.RECONVERGENT B3, `(.L_x_23) ;  /* 0x000001c000037945 */ /* 0x000fe60003800200 */
[----:B------:R-:W-:-:S13]  /*09e0*/  ISETP.NE.U32.AND P1, PT, R10, RZ, PT ;  /* 0x000000ff0a00720c */ /* 0x000fda0003f25070 */
[----:B------:R-:W-:Y:S05]  /*09f0*/  @P1 BRA `(.L_x_24) ;  /* 0x00000000004c1947 */ /* 0x000fea0003800000 */
[----:B------:R-:W0:Y:S01]  /*0a00*/  I2F.U32.RP R22, R16 ;  /* 0x0000001000167306 */ /* 0x000e220000209000 */
[----:B------:R-:W-:Y:S01]  /*0a10*/  ISETP.NE.U32.AND P2, PT, R16, RZ, PT ;  /* 0x000000ff1000720c */ /* 0x000fe20003f45070 */
[----:B------:R-:W-:-:S06]  /*0a20*/  IMAD.MOV.U32 R29, RZ, RZ, RZ ;  /* 0x000000ffff1d7224 */ /* 0x000fcc00078e00ff */
        /* <DEDUP_REMOVED lines=9> */
[----:B------:R-:W-:-:S05]  /*0ac0*/  IMAD R28, R16, R10, R31 ;  /* 0x0000000a101c7224 */ /* 0x000fca00078e021f */
[----:B------:R-:W-:-:S13]  /*0ad0*/  ISETP.GE.U32.AND P1, PT, R28, R16, PT ;  /* 0x000000101c00720c */ /* 0x000fda0003f26070 */
[----:B------:R-:W-:-:S05]  /*0ae0*/  @P1 IMAD.IADD R28, R28, 0x1, -R16 ;  /* 0x000000011c1c1824 */ /* 0x000fca00078e0a10 */
[----:B------:R-:W-:-:S13]  /*0af0*/  ISETP.GE.U32.AND P1, PT, R28, R16, PT ;  /* 0x000000101c00720c */ /* 0x000fda0003f26070 */
[----:B------:R-:W-:Y:S01]  /*0b00*/  @P1 IMAD.IADD R28, R28, 0x1, -R16 ;  /* 0x000000011c1c1824 */ /* 0x000fe200078e0a10 */
[----:B------:R-:W-:Y:S01]  /*0b10*/  @!P2 LOP3.LUT R28, RZ, R16, RZ, 0x33, !PT ;  /* 0x00000010ff1ca212 */ /* 0x000fe200078e33ff */
[----:B------:R-:W-:Y:S06]  /*0b20*/  BRA `(.L_x_25) ;  /* 0x0000000000187947 */ /* 0x000fec0003800000 */
.L_x_24:
[----:B------:R-:W-:Y:S01]  /*0b30*/  IMAD.MOV.U32 R14, RZ, RZ, R16 ;  /* 0x000000ffff0e7224 */ /* 0x000fe200078e0010 */
[----:B------:R-:W-:Y:S01]  /*0b40*/  MOV R10, 0xb70 ;  /* 0x00000b70000a7802 */ /* 0x000fe20000000f00 */
[----:B------:R-:W-:-:S07]  /*0b50*/  IMAD.MOV.U32 R15, RZ, RZ, R17 ;  /* 0x000000ffff0f7224 */ /* 0x000fce00078e0011 */
[----:B------:R-:W-:Y:S05]  /*0b60*/  CALL.REL.NOINC `($__internal_1_$__cuda_sm20_rem_u64) ;  /* 0x0000004000f47944 */ /* 0x000fea0003c00000 */
[----:B------:R-:W-:Y:S02]  /*0b70*/  IMAD.MOV.U32 R28, RZ, RZ, R34 ;  /* 0x000000ffff1c7224 */ /* 0x000fe400078e0022 */
[----:B------:R-:W-:-:S07]  /*0b80*/  IMAD.MOV.U32 R29, RZ, RZ, R35 ;  /* 0x000000ffff1d7224 */ /* 0x000fce00078e0023 */
.L_x_25:
[----:B------:R-:W-:Y:S05]  /*0b90*/  BSYNC.RECONVERGENT B3 ;  /* 0x0000000000037941 */ /* 0x000fea0003800200 */
.L_x_23:
[--C-:B------:R-:W-:Y:S01]  /*0ba0*/  SHF.R.U64 R13, R13, 0x1, R12.reuse ;  /* 0x000000010d0d7819 */ /* 0x100fe2000000120c */
[----:B------:R-:W-:Y:S01]  /*0bb0*/  BSSY.RECONVERGENT B3, `(.L_x_26) ;  /* 0x000006a000037945 */ /* 0x000fe20003800200 */
[----:B------:R-:W-:Y:S02]  /*0bc0*/  SHF.R.U32.HI R12, RZ, 0x1, R12 ;  /* 0x00000001ff0c7819 */ /* 0x000fe4000001160c */
[----:B------:R-:W-:-:S04]  /*0bd0*/  LOP3.LUT P1, RZ, R13, R6, RZ, 0xc0, !PT ;  /* 0x000000060dff7212 */ /* 0x000fc8000782c0ff */
[----:B------:R-:W-:-:S13]  /*0be0*/  LOP3.LUT P1, RZ, R12, R7, RZ, 0xc0, P1 ;  /* 0x000000070cff7212 */ /* 0x000fda000082c0ff */
[----:B------:R-:W-:Y:S05]  /*0bf0*/  @!P1 BRA `(.L_x_27) ;  /* 0x0000000400949947 */ /* 0x000fea0003800000 */
[----:B------:R-:W-:Y:S01]  /*0c00*/  UPLOP3.LUT UP1, UPT, UPT, UPT, UPT, 0x40, 0x4 ;  /* 0x000000000004789c */ /* 0x000fe20003f2e870 */
[----:B------:R-:W-:Y:S01]  /*0c10*/  UMOV UR6, 0x1f ;  /* 0x0000001f00067882 */ /* 0x000fe20000000000 */
[----:B------:R-:W-:Y:S01]  /*0c20*/  UMOV UR4, URZ ;  /* 0x000000ff00047c82 */ /* 0x000fe20008000000 */
[----:B------:R-:W-:Y:S01]  /*0c30*/  UMOV UR9, 0x3f ;  /* 0x0000003f00097882 */ /* 0x000fe20000000000 */
[----:B------:R-:W-:-:S07]  /*0c40*/  UMOV UR15, 0x2 ;  /* 0x00000002000f7882 */ /* 0x000fce0000000000 */
.L_x_28:
[----:B------:R-:W-:Y:S02]  /*0c50*/  @UP1 UIADD3 UR4, UPT, UPT, UR6, 0x1, URZ ;  /* 0x0000000106041890 */ /* 0x000fe4000fffe0ff */
[----:B------:R-:W-:-:S04]  /*0c60*/  @!UP1 UIADD3 UR9, UPT, UPT, UR6, -0x1, URZ ;  /* 0xffffffff06099890 */ /* 0x000fc8000fffe0ff */
[----:B------:R-:W-:-:S04]  /*0c70*/  UIADD3 UR14, UPT, UPT, UR4, UR9, URZ ;  /* 0x00000009040e7290 */ /* 0x000fc8000fffe0ff */
[----:B------:R-:W-:-:S04]  /*0c80*/  USHF.R.S32.HI UR6, URZ, 0x1, UR14 ;  /* 0x00000001ff067899 */ /* 0x000fc8000801140e */
[----:B------:R-:W-:Y:S02]  /*0c90*/  USHF.L.U32 UR12, UR15, UR6, URZ ;  /* 0x000000060f0c7299 */ /* 0x000fe400080006ff */
[----:B------:R-:W-:Y:S02]  /*0ca0*/  UISETP.GE.U32.AND UP0, UPT, UR6, 0x5, UPT ;  /* 0x000000050600788c */ /* 0x000fe4000bf06070 */
[----:B------:R-:W-:Y:S02]  /*0cb0*/  USHF.L.U64.HI UR13, UR15, UR6, URZ ;  /* 0x000000060f0d7299 */ /* 0x000fe400080102ff */
[----:B------:R-:W-:Y:S02]  /*0cc0*/  UISETP.GT.U32.AND UP2, UPT, UR12, 0x10, UPT ;  /* 0x000000100c00788c */ /* 0x000fe4000bf44070 */
[----:B------:R-:W-:Y:S02]  /*0cd0*/  UPLOP3.LUT UP1, UPT, UPT, UPT, UP0, 0x40, 0x4 ;  /* 0x000000000004789c */ /* 0x000fe40003f2e800 */
[----:B------:R-:W-:-:S09]  /*0ce0*/  UISETP.GT.U32.AND.EX UP0, UPT, UR13, URZ, !UP0, UP2 ;  /* 0x000000ff0d00728c */ /* 0x000fd2000c704120 */
[----:B------:R-:W-:Y:S05]  /*0cf0*/  BRA.U !UP0, `(.L_x_28) ;  /* 0xfffffffd08d47547 */ /* 0x000fea000b83ffff */
[----:B------:R-:W-:Y:S01]  /*0d00*/  UISETP.GE.U32.AND UP0, UPT, UR14, 0x2, UPT ;  /* 0x000000020e00788c */ /* 0x000fe2000bf06070 */
[----:B------:R-:W-:Y:S02]  /*0d10*/  IMAD.MOV.U32 R31, RZ, RZ, R28 ;  /* 0x000000ffff1f7224 */ /* 0x000fe400078e001c */
[----:B------:R-:W-:-:S06]  /*0d20*/  IMAD.MOV.U32 R30, RZ, RZ, R29 ;  /* 0x000000ffff1e7224 */ /* 0x000fcc00078e001d */
[----:B------:R-:W-:Y:S05]  /*0d30*/  BRA.U !UP0, `(.L_x_29) ;  /* 0x0000000108d47547 */ /* 0x000fea000b800000 */
[----:B------:R-:W-:Y:S01]  /*0d40*/  UMOV UR4, 0x1 ;  /* 0x0000000100047882 */ /* 0x000fe20000000000 */
[----:B------:R-:W-:Y:S01]  /*0d50*/  IMAD.MOV.U32 R31, RZ, RZ, R28 ;  /* 0x000000ffff1f7224 */ /* 0x000fe200078e001c */
[----:B------:R-:W-:Y:S01]  /*0d60*/  USHF.L.U32 UR9, UR4, UR6, URZ ;  /* 0x0000000604097299 */ /* 0x000fe200080006ff */
[----:B------:R-:W-:Y:S01]  /*0d70*/  MOV R30, R29 ;  /* 0x0000001d001e7202 */ /* 0x000fe20000000f00 */
[----:B------:R-:W-:-:S04]  /*0d80*/  USHF.L.U64.HI UR4, UR4, UR6, URZ ;  /* 0x0000000604047299 */ /* 0x000fc800080102ff */
[----:B------:R-:W-:Y:S02]  /*0d90*/  IMAD.U32 R23, RZ, RZ, UR9 ;  /* 0x00000009ff177e24 */ /* 0x000fe4000f8e00ff */
[----:B------:R-:W-:-:S07]  /*0da0*/  IMAD.U32 R22, RZ, RZ, UR4 ;  /* 0x00000004ff167e24 */ /* 0x000fce000f8e00ff */
.L_x_33:
        /* <DEDUP_REMOVED lines=10> */
[----:B0-----:R-:W-:Y:S02]  /*0e50*/  VIADD R14, R30, 0xffffffe ;  /* 0x0ffffffe1e0e7836 */ /* 0x001fe40000000000 */
[----:B------:R-:W-:-:S04]  /*0e60*/  IMAD.MOV.U32 R30, RZ, RZ, RZ ;  /* 0x000000ffff1e7224 */ /* 0x000fc800078e00ff */
        /* <DEDUP_REMOVED lines=14> */
.L_x_32:
[----:B------:R-:W-:Y:S01]  /*0f50*/  IMAD.MOV.U32 R14, RZ, RZ, R16 ;  /* 0x000000ffff0e7224 */ /* 0x000fe200078e0010 */
[----:B------:R-:W-:Y:S01]  /*0f60*/  MOV R10, 0xf90 ;  /* 0x00000f90000a7802 */ /* 0x000fe20000000f00 */
[----:B------:R-:W-:-:S07]  /*0f70*/  IMAD.MOV.U32 R15, RZ, RZ, R17 ;  /* 0x000000ffff0f7224 */ /* 0x000fce00078e0011 */
[----:B------:R-:W-:Y:S05]  /*0f80*/  CALL.REL.NOINC `($__internal_1_$__cuda_sm20_rem_u64) ;  /* 0x0000003c00ec7944 */ /* 0x000fea0003c00000 */
[----:B------:R-:W-:Y:S02]  /*0f90*/  IMAD.MOV.U32 R31, RZ, RZ, R34 ;  /* 0x000000ffff1f7224 */ /* 0x000fe400078e0022 */
[----:B------:R-:W-:-:S07]  /*0fa0*/  IMAD.MOV.U32 R30, RZ, RZ, R35 ;  /* 0x000000ffff1e7224 */ /* 0x000fce00078e0023 */
.L_x_31:
[----:B------:R-:W-:Y:S05]  /*0fb0*/  BSYNC.RECONVERGENT B4 ;  /* 0x0000000000047941 */ /* 0x000fea0003800200 */
.L_x_30:
[C---:B------:R-:W-:Y:S01]  /*0fc0*/  IMAD.SHL.U32 R14, R23.reuse, 0x4000000, RZ ;  /* 0x04000000170e7824 */ /* 0x040fe200078e00ff */
[C---:B------:R-:W-:Y:S02]  /*0fd0*/  ISETP.GT.U32.AND P1, PT, R23.reuse, 0x3, PT ;  /* 0x000000031700780c */ /* 0x040fe40003f24070 */
[----:B------:R-:W-:Y:S02]  /*0fe0*/  SHF.R.U64 R23, R23, 0x1, R22 ;  /* 0x0000000117177819 */ /* 0x000fe40000001216 */
[----:B------:R-:W-:Y:S02]  /*0ff0*/  ISETP.GT.U32.AND.EX P1, PT, R22, RZ, PT, P1 ;  /* 0x000000ff1600720c */ /* 0x000fe40003f24110 */
[----:B------:R-:W-:Y:S02]  /*1000*/  SHF.R.S32.HI R15, RZ, 0x1f, R14 ;  /* 0x0000001fff0f7819 */ /* 0x000fe4000001140e */
[----:B------:R-:W-:Y:S02]  /*1010*/  SHF.R.U32.HI R22, RZ, 0x1, R22 ;  /* 0x00000001ff167819 */ /* 0x000fe40000011616 */
[----:B------:R-:W-:-:S02]  /*1020*/  LOP3.LUT R10, R15, R28, RZ, 0xc0, !PT ;  /* 0x0000001c0f0a7212 */ /* 0x000fc400078ec0ff */
[----:B------:R-:W-:Y:S02]  /*1030*/  SHF.R.S32.HI R15, RZ, 0x1f, R14 ;  /* 0x0000001fff0f7819 */ /* 0x000fe4000001140e */
[----:B------:R-:W-:Y:S02]  /*1040*/  LEA R10, P2, R31, R10, 0x1 ;  /* 0x0000000a1f0a7211 */ /* 0x000fe400078408ff */
[----:B------:R-:W-:-:S04]  /*1050*/  LOP3.LUT R14, R15, R29, RZ, 0xc0, !PT ;  /* 0x0000001d0f0e7212 */ /* 0x000fc800078ec0ff */
[----:B------:R-:W-:Y:S02]  /*1060*/  LEA.HI.X R30, R31, R14, R30, 0x1, P2 ;  /* 0x0000000e1f1e7211 */ /* 0x000fe400010f0c1e */
[----:B------:R-:W-:Y:S01]  /*1070*/  MOV R31, R10 ;  /* 0x0000000a001f7202 */ /* 0x000fe20000000f00 */
[----:B------:R-:W-:Y:S06]  /*1080*/  @P1 BRA `(.L_x_33) ;  /* 0xfffffffc00481947 */ /* 0x000fec000383ffff */
.L_x_29:
[----:B------:R-:W-:-:S04]  /*1090*/  LOP3.LUT R10, R30, R17, RZ, 0xfc, !PT ;  /* 0x000000111e0a7212 */ /* 0x000fc800078efcff */
        /* <DEDUP_REMOVED lines=21> */
.L_x_34:
[----:B------:R-:W-:Y:S01]  /*11f0*/  IMAD.MOV.U32 R14, RZ, RZ, R16 ;  /* 0x000000ffff0e7224 */ /* 0x000fe200078e0010 */
[----:B------:R-:W-:Y:S01]  /*1200*/  MOV R10, 0x1230 ;  /* 0x00001230000a7802 */ /* 0x000fe20000000f00 */
[----:B------:R-:W-:-:S07]  /*1210*/  IMAD.MOV.U32 R15, RZ, RZ, R17 ;  /* 0x000000ffff0f7224 */ /* 0x000fce00078e0011 */
[----:B------:R-:W-:Y:S05]  /*1220*/  CALL.REL.NOINC `($__internal_1_$__cuda_sm20_rem_u64) ;  /* 0x0000003c00447944 */ /* 0x000fea0003c00000 */
[----:B------:R-:W-:Y:S02]  /*1230*/  IMAD.MOV.U32 R28, RZ, RZ, R34 ;  /* 0x000000ffff1c7224 */ /* 0x000fe400078e0022 */
[----:B------:R-:W-:-:S07]  /*1240*/  IMAD.MOV.U32 R29, RZ, RZ, R35 ;  /* 0x000000ffff1d7224 */ /* 0x000fce00078e0023 */
.L_x_27:
[----:B------:R-:W-:Y:S05]  /*1250*/  BSYNC.RECONVERGENT B3 ;  /* 0x0000000000037941 */ /* 0x000fea0003800200 */
.L_x_26:
[----:B------:R-:W-:-:S04]  /*1260*/  ISETP.GT.U32.AND P1, PT, R11, 0x3, PT ;  /* 0x000000030b00780c */ /* 0x000fc80003f24070 */
[----:B------:R-:W-:-:S13]  /*1270*/  ISETP.GT.U32.AND.EX P1, PT, R9, RZ, PT, P1 ;  /* 0x000000ff0900720c */ /* 0x000fda0003f24110 */
[----:B------:R-:W-:Y:S05]  /*1280*/  @P1 BRA `(.L_x_35) ;  /* 0xfffffff000541947 */ /* 0x000fea000383ffff */
[----:B------:R-:W-:Y:S05]  /*1290*/  BSYNC.RECONVERGENT B2 ;  /* 0x0000000000027941 */ /* 0x000fea0003800200 */
.L_x_12:
[----:B------:R0:W1:Y:S02]  /*12a0*/  I2F.F64.S64 R12, R28 ;  /* 0x0000001c000c7312 */ /* 0x0000640000301c00 */
.L_x_11:
[----:B------:R-:W-:Y:S05]  /*12b0*/  BSYNC.RECONVERGENT B1 ;  /* 0x0000000000017941 */ /* 0x000fea0003800200 */
.L_x_10:
[----:B------:R-:W2:Y:S01]  /*12c0*/  I2F.F64.U64 R10, R16 ;  /* 0x00000010000a7312 */ /* 0x000ea20000301800 */
[----:B------:R-:W-:Y:S01]  /*12d0*/  IMAD.MOV.U32 R14, RZ, RZ, 0x1 ;  /* 0x00000001ff0e7424 */ /* 0x000fe200078e00ff */
[----:B-1----:R-:W-:Y:S01]  /*12e0*/  FSETP.GEU.AND P2, PT, |R13|, 6.5827683646048100446e-37, PT ;  /* 0x036000000d00780b */ /* 0x002fe20003f4e200 */
[----:B------:R-:W-:Y:S05]  /*12f0*/  BSSY.RECONVERGENT B1, `(.L_x_36) ;  /* 0x0000011000017945 */ /* 0x000fea0003800200 */
[----:B--2---:R-:W1:Y:S02]  /*1300*/  MUFU.RCP64H R15, R11 ;  /* 0x0000000b000f7308 */ /* 0x004e640000001800 */
[----:B-1----:R-:W-:-:S08]  /*1310*/  DFMA R22, -R10, R14, 1 ;  /* 0x3ff000000a16742b */ /* 0x002fd0000000010e */
[----:B------:R-:W-:-:S08]  /*1320*/  DFMA R22, R22, R22, R22 ;  /* 0x000000161616722b */ /* 0x000fd00000000016 */
[----:B------:R-:W-:-:S08]  /*1330*/  DFMA R22, R14, R22, R14 ;  /* 0x000000160e16722b */ /* 0x000fd0000000000e */
[----:B------:R-:W-:-:S08]  /*1340*/  DFMA R14, -R10, R22, 1 ;  /* 0x3ff000000a0e742b */ /* 0x000fd00000000116 */
[----:B------:R-:W-:-:S08]  /*1350*/  DFMA R14, R22, R14, R22 ;  /* 0x0000000e160e722b */ /* 0x000fd00000000016 */
[----:B------:R-:W-:-:S08]  /*1360*/  DMUL R22, R14, R12 ;  /* 0x0000000c0e167228 */ /* 0x000fd00000000000 */
[----:B0-----:R-:W-:-:S08]  /*1370*/  DFMA R28, -R10, R22, R12 ;  /* 0x000000160a1c722b */ /* 0x001fd0000000010c */
[----:B------:R-:W-:-:S10]  /*1380*/  DFMA R22, R14, R28, R22 ;  /* 0x0000001c0e16722b */ /* 0x000fd40000000016 */
[----:B------:R-:W-:-:S05]  /*1390*/  FFMA R9, RZ, R11, R23 ;  /* 0x0000000bff097223 */ /* 0x000fca0000000017 */
[----:B------:R-:W-:-:S13]  /*13a0*/  FSETP.GT.AND P1, PT, |R9|, 1.469367938527859385e-39, PT ;  /* 0x001000000900780b */ /* 0x000fda0003f24200 */
[----:B------:R-:W-:Y:S05]  /*13b0*/  @P1 BRA P2, `(.L_x_37) ;  /* 0x0000000000101947 */ /* 0x000fea0001000000 */
[----:B------:R-:W-:-:S07]  /*13c0*/  MOV R36, 0x13e0 ;  /* 0x000013e000247802 */ /* 0x000fce0000000f00 */
[----:B------:R-:W-:Y:S05]  /*13d0*/  CALL.REL.NOINC `($__internal_0_$__cuda_sm20_div_rn_f64_full) ;  /* 0x0000003400687944 */ /* 0x000fea0003c00000 */
[----:B------:R-:W-:Y:S02]  /*13e0*/  IMAD.MOV.U32 R22, RZ, RZ, R10 ;  /* 0x000000ffff167224 */ /* 0x000fe400078e000a */
[----:B------:R-:W-:-:S07]  /*13f0*/  IMAD.MOV.U32 R23, RZ, RZ, R11 ;  /* 0x000000ffff177224 */ /* 0x000fce00078e000b */
.L_x_37:
[----:B------:R-:W-:Y:S05]  /*1400*/  BSYNC.RECONVERGENT B1 ;  /* 0x0000000000017941 */ /* 0x000fea0003800200 */
.L_x_36:
[----:B------:R-:W-:Y:S01]  /*1410*/  IADD3 R28, P1, PT, R8, 0x4, RZ ;  /* 0x00000004081c7810 */ /* 0x000fe20007f3e0ff */
[----:B------:R-:W-:Y:S01]  /*1420*/  BSSY.RECONVERGENT B1, `(.L_x_38) ;  /* 0x00000f8000017945 */ /* 0x000fe20003800200 */
[----:B------:R-:W-:Y:S01]  /*1430*/  DADD R22, R22, R24 ;  /* 0x0000000016167229 */ /* 0x000fe20000000018 */
[----:B------:R-:W-:Y:S01]  /*1440*/  MOV R12, 0x0 ;  /* 0x00000000000c7802 */ /* 0x000fe20000000f00 */
[----:B------:R-:W-:Y:S02]  /*1450*/  IMAD.MOV.U32 R13, RZ, RZ, 0x40300000 ;  /* 0x40300000ff0d7424 */ /* 0x000fe400078e00ff */
[----:B------:R-:W-:Y:S01]  /*1460*/  IMAD.X R29, RZ, RZ, R17, P1 ;  /* 0x000000ffff1d7224 */ /* 0x000fe200008e0611 */
[----:B------:R-:W-:Y:S06]  /*1470*/  @!P0 BRA `(.L_x_39) ;  /* 0x0000000c00c88947 */ /* 0x000fec0003800000 */
[----:B------:R-:W-:Y:S01]  /*1480*/  BSSY.RECONVERGENT B2, `(.L_x_40) ;  /* 0x00000f0000027945 */ /* 0x000fe20003800200 */
[----:B------:R-:W-:Y:S02]  /*1490*/  IMAD.MOV.U32 R13, RZ, RZ, R2 ;  /* 0x000000ffff0d7224 */ /* 0x000fe400078e0002 */
[----:B------:R-:W-:Y:S02]  /*14a0*/  IMAD.MOV.U32 R12, RZ, RZ, R3 ;  /* 0x000000ffff0c7224 */ /* 0x000fe400078e0003 */
[----:B------:R-:W-:Y:S02]  /*14b0*/  IMAD.MOV.U32 R32, RZ, RZ, 0x10 ;  /* 0x00000010ff207424 */ /* 0x000fe400078e00ff */
[----:B------:R-:W-:-:S07]  /*14c0*/  IMAD.MOV.U32 R33, RZ, RZ, 0x0 ;  /* 0x00000000ff217424 */ /* 0x000fce00078e00ff */
.L_x_63:
[----:B------:R-:W-:Y:S01]  /*14d0*/  ISETP.NE.U32.AND P1, PT, R32, RZ, PT ;  /* 0x000000ff2000720c */ /* 0x000fe20003f25070 */
[----:B------:R-:W-:Y:S01]  /*14e0*/  BSSY.RECONVERGENT B3, `(.L_x_41) ;  /* 0x0000024000037945 */ /* 0x000fe20003800200 */
[----:B------:R-:W-:Y:S01]  /*14f0*/  IMAD.MOV.U32 R11, RZ, RZ, R13 ;  /* 0x000000ffff0b7224 */ /* 0x000fe200078e000d */
[----:B------:R-:W-:Y:S02]  /*1500*/  CS2R R24, SRZ ;  /* 0x0000000000187805 */ /* 0x000fe4000001ff00 */
[----:B------:R-:W-:Y:S01]  /*1510*/  ISETP.NE.AND.EX P1, PT, R33, RZ, PT, P1 ;  /* 0x000000ff2100720c */ /* 0x000fe20003f25310 */
[----:B------:R-:W-:-:S12]  /*1520*/  IMAD.MOV.U32 R9, RZ, RZ, R12 ;  /* 0x000000ffff097224 */ /* 0x000fd800078e000c */
        /* <DEDUP_REMOVED lines=8> */
[----:B------:R-:W-:Y:S01]  /*15b0*/  HFMA2 R37, -RZ, RZ, 0, 1.1920928955078125e-07 ;  /* 0x00000002ff257431 */ /* 0x000fe200000001ff */
[----:B------:R-:W-:Y:S01]  /*15c0*/  BSSY.RECONVERGENT B4, `(.L_x_43) ;  /* 0x0000014000047945 */ /* 0x000fe20003800200 */
[----:B------:R-:W-:Y:S01]  /*15d0*/  IMAD.MOV.U32 R10, RZ, RZ, 0x1f ;  /* 0x0000001fff0a7424 */ /* 0x000fe200078e00ff */
[----:B------:R-:W-:Y:S01]  /*15e0*/  ISETP.GT.U32.AND.EX P1, PT, R33, RZ, PT, P1 ;  /* 0x000000ff2100720c */ /* 0x000fe20003f24110 */
[----:B------:R-:W-:Y:S02]  /*15f0*/  IMAD.MOV.U32 R14, RZ, RZ, RZ ;  /* 0x000000ffff0e7224 */ /* 0x000fe400078e00ff */
[----:B------:R-:W-:Y:S02]  /*1600*/  IMAD.MOV.U32 R15, RZ, RZ, 0x3f ;  /* 0x0000003fff0f7424 */ /* 0x000fe400078e00ff */
[----:B------:R-:W-:-:S08]  /*1610*/  IMAD.MOV.U32 R35, RZ, RZ, 0x1 ;  /* 0x00000001ff237424 */ /* 0x000fd000078e00ff */
.L_x_44:
        /* <DEDUP_REMOVED lines=15> */
.L_x_43:
[----:B------:R-:W-:-:S07]  /*1710*/  IMAD.MOV.U32 R25, RZ, RZ, R31 ;  /* 0x000000ffff197224 */ /* 0x000fce00078e001f */
.L_x_42:
[----:B------:R-:W-:Y:S05]  /*1720*/  BSYNC.RECONVERGENT B3 ;  /* 0x0000000000037941 */ /* 0x000fea0003800200 */
.L_x_41:
[----:B------:R-:W-:Y:S01]  /*1730*/  ISETP.GE.U32.AND P1, PT, R24, 0x2, PT ;  /* 0x000000021800780c */ /* 0x000fe20003f26070 */
[----:B------:R-:W-:Y:S01]  /*1740*/  BSSY.RECONVERGENT B3, `(.L_x_45) ;  /* 0x0000036000037945 */ /* 0x000fe20003800200 */
[----:B------:R-:W-:Y:S02]  /*1750*/  IMAD.MOV.U32 R31, RZ, RZ, R32 ;  /* 0x000000ffff1f7224 */ /* 0x000fe400078e0020 */
[----:B------:R-:W-:Y:S01]  /*1760*/  ISETP.GE.U32.AND.EX P1, PT, R25, RZ, PT, P1 ;  /* 0x000000ff1900720c */ /* 0x000fe20003f26110 */
[----:B------:R-:W-:-:S12]  /*1770*/  IMAD.MOV.U32 R30, RZ, RZ, R33 ;  /* 0x000000ffff1e7224 */ /* 0x000fd800078e0021 */
[----:B------:R-:W-:Y:S05]  /*1780*/  @!P1 BRA `(.L_x_46) ;  /* 0x0000000000c49947 */ /* 0x000fea0003800000 */
[----:B------:R-:W-:Y:S02]  /*1790*/  IMAD.MOV.U32 R31, RZ, RZ, R32 ;  /* 0x000000ffff1f7224 */ /* 0x000fe400078e0020 */
[----:B------:R-:W-:-:S07]  /*17a0*/  IMAD.MOV.U32 R30, RZ, RZ, R33 ;  /* 0x000000ffff1e7224 */ /* 0x000fce00078e0021 */
.L_x_50:
        /* <DEDUP_REMOVED lines=18> */
[----:B------:R-:W-:Y:S01]  /*18d0*/  IMAD R31, R28, R30, R31 ;  /* 0x0000001e1c1f7224 */ /* 0x000fe200078e021f */
[----:B------:R-:W-:-:S04]  /*18e0*/  MOV R30, RZ ;  /* 0x000000ff001e7202 */ /* 0x000fc80000000f00 */
[----:B------:R-:W-:-:S13]  /*18f0*/  ISETP.GE.U32.AND P1, PT, R31, R28, PT ;  /* 0x0000001c1f00720c */ /* 0x000fda0003f26070 */
[----:B------:R-:W-:-:S05]  /*1900*/  @P1 IMAD.IADD R31, R31, 0x1, -R28 ;  /* 0x000000011f1f1824 */ /* 0x000fca00078e0a1c */
[----:B------:R-:W-:-:S13]  /*1910*/  ISETP.GE.U32.AND P1, PT, R31, R28, PT ;  /* 0x0000001c1f00720c */ /* 0x000fda0003f26070 */
[----:B------:R-:W-:Y:S01]  /*1920*/  @P1 IMAD.IADD R31, R31, 0x1, -R28 ;  /* 0x000000011f1f1824 */ /* 0x000fe200078e0a1c */
[----:B------:R-:W-:Y:S01]  /*1930*/  @!P2 LOP3.LUT R31, RZ, R28, RZ, 0x33, !PT ;  /* 0x0000001cff1fa212 */ /* 0x000fe200078e33ff */
[----:B------:R-:W-:Y:S06]  /*1940*/  BRA `(.L_x_48) ;  /* 0x0000000000187947 */ /* 0x000fec0003800000 */
.L_x_49:
[----:B------:R-:W-:Y:S01]  /*1950*/  IMAD.MOV.U32 R14, RZ, RZ, R28 ;  /* 0x000000ffff0e7224 */ /* 0x000fe200078e001c */
[----:B------:R-:W-:Y:S01]  /*1960*/  MOV R10, 0x1990 ;  /* 0x00001990000a7802 */ /* 0x000fe20000000f00 */
[----:B------:R-:W-:-:S07]  /*1970*/  IMAD.MOV.U32 R15, RZ, RZ, R29 ;  /* 0x000000ffff0f7224 */ /* 0x000fce00078e001d */
[----:B------:R-:W-:Y:S05]  /*1980*/  CALL.REL.NOINC `($__internal_1_$__cuda_sm20_rem_u64) ;  /* 0x00000034006c7944 */ /* 0x000fea0003c00000 */
[----:B------:R-:W-:Y:S02]  /*1990*/  IMAD.MOV.U32 R31, RZ, RZ, R34 ;  /* 0x000000ffff1f7224 */ /* 0x000fe400078e0022 */
[----:B------:R-:W-:-:S07]  /*19a0*/  IMAD.MOV.U32 R30, RZ, RZ, R35 ;  /* 0x000000ffff1e7224 */ /* 0x000fce00078e0023 */
.L_x_48:
[----:B------:R-:W-:Y:S05]  /*19b0*/  BSYNC.RECONVERGENT B4 ;  /* 0x0000000000047941 */ /* 0x000fea0003800200 */
.L_x_47:
        /* <DEDUP_REMOVED lines=11> */
[----:B------:R-:W-:Y:S01]  /*1a70*/  LEA.HI.X R30, R31, R14, R30, 0x1, P3 ;  /* 0x0000000e1f1e7211 */ /* 0x000fe200018f0c1e */
[----:B------:R-:W-:Y:S01]  /*1a80*/  IMAD.MOV.U32 R31, RZ, RZ, R10 ;  /* 0x000000ffff1f7224 */ /* 0x000fe200078e000a */
[----:B------:R-:W-:Y:S07]  /*1a90*/  @P2 BRA `(.L_x_50) ;  /* 0xfffffffc00442947 */ /* 0x000fee000383ffff */
.L_x_46:
[----:B------:R-:W-:Y:S05]  /*1aa0*/  BSYNC.RECONVERGENT B3 ;  /* 0x0000000000037941 */ /* 0x000fea0003800200 */
.L_x_45:
        /* <DEDUP_REMOVED lines=23> */
.L_x_52:
[----:B------:R-:W-:Y:S01]  /*1c20*/  MOV R14, R28 ;  /* 0x0000001c000e7202 */ /* 0x000fe20000000f00 */
[----:B------:R-:W-:Y:S01]  /*1c30*/  IMAD.MOV.U32 R15, RZ, RZ, R29 ;  /* 0x000000ffff0f7224 */ /* 0x000fe200078e001d */
[----:B------:R-:W-:-:S07]  /*1c40*/  MOV R10, 0x1c60 ;  /* 0x00001c60000a7802 */ /* 0x000fce0000000f00 */
[----:B------:R-:W-:Y:S05]  /*1c50*/  CALL.REL.NOINC `($__internal_1_$__cuda_sm20_rem_u64) ;  /* 0x0000003000b87944 */ /* 0x000fea0003c00000 */
[----:B------:R-:W-:Y:S02]  /*1c60*/  IMAD.MOV.U32 R32, RZ, RZ, R34 ;  /* 0x000000ffff207224 */ /* 0x000fe400078e0022 */
[----:B------:R-:W-:-:S07]  /*1c70*/  IMAD.MOV.U32 R33, RZ, RZ, R35 ;  /* 0x000000ffff217224 */ /* 0x000fce00078e0023 */
.L_x_53:
[----:B------:R-:W-:Y:S05]  /*1c80*/  BSYNC.RECONVERGENT B3 ;  /* 0x0000000000037941 */ /* 0x000fea0003800200 */
.L_x_51:
        /* <DEDUP_REMOVED lines=11> */
.L_x_56:
        /* <DEDUP_REMOVED lines=18> */
[----:B------:R-:W-:Y:S01]  /*1e60*/  IMAD.MOV.U32 R30, RZ, RZ, R33 ;  /* 0x000000ffff1e7224 */ /* 0x000fe200078e0021 */
[----:B------:R-:W-:-:S04]  /*1e70*/  USHF.L.U64.HI UR4, UR4, UR6, URZ ;  /* 0x0000000604047299 */ /* 0x000fc800080102ff */
[----:B------:R-:W-:Y:S02]  /*1e80*/  IMAD.U32 R24, RZ, RZ, UR9 ;  /* 0x00000009ff187e24 */ /* 0x000fe4000f8e00ff */
[----:B------:R-:W-:-:S07]  /*1e90*/  IMAD.U32 R25, RZ, RZ, UR4 ;  /* 0x00000004ff197e24 */ /* 0x000fce000f8e00ff */
.L_x_61:
        /* <DEDUP_REMOVED lines=23> */
[-C--:B------:R-:W-:Y:S02]  /*2010*/  @P1 IADD3 R31, PT, PT, R31, -R28.reuse, RZ ;  /* 0x8000001c1f1f1210 */ /* 0x080fe40007ffe0ff */
[----:B------:R-:W-:Y:S01]  /*2020*/  @!P2 LOP3.LUT R31, RZ, R28, RZ, 0x33, !PT ;  /* 0x0000001cff1fa212 */ /* 0x000fe200078e33ff */
[----:B------:R-:W-:Y:S06]  /*2030*/  BRA `(.L_x_59) ;  /* 0x0000000000187947 */ /* 0x000fec0003800000 */
.L_x_60:
[----:B------:R-:W-:Y:S01]  /*2040*/  IMAD.MOV.U32 R14, RZ, RZ, R28 ;  /* 0x000000ffff0e7224 */ /* 0x000fe200078e001c */
[----:B------:R-:W-:Y:S01]  /*2050*/  MOV R10, 0x2080 ;  /* 0x00002080000a7802 */ /* 0x000fe20000000f00 */
[----:B------:R-:W-:-:S07]  /*2060*/  IMAD.MOV.U32 R15, RZ, RZ, R29 ;  /* 0x000000ffff0f7224 */ /* 0x000fce00078e001d */
[----:B------:R-:W-:Y:S05]  /*2070*/  CALL.REL.NOINC `($__internal_1_$__cuda_sm20_rem_u64) ;  /* 0x0000002c00b07944 */ /* 0x000fea0003c00000 */
[----:B------:R-:W-:Y:S02]  /*2080*/  IMAD.MOV.U32 R31, RZ, RZ, R34 ;  /* 0x000000ffff1f7224 */ /* 0x000fe400078e0022 */
[----:B------:R-:W-:-:S07]  /*2090*/  IMAD.MOV.U32 R30, RZ, RZ, R35 ;  /* 0x000000ffff1e7224 */ /* 0x000fce00078e0023 */
.L_x_59:
[----:B------:R-:W-:Y:S05]  /*20a0*/  BSYNC.RECONVERGENT B4 ;  /* 0x0000000000047941 */ /* 0x000fea0003800200 */
.L_x_58:
[C---:B------:R-:W-:Y:S01]  /*20b0*/  IMAD.SHL.U32 R14, R24.reuse, 0x4000000, RZ ;  /* 0x04000000180e7824 */ /* 0x040fe200078e00ff */
[C---:B------:R-:W-:Y:S02]  /*20c0*/  ISETP.GT.U32.AND P1, PT, R24.reuse, 0x3, PT ;  /* 0x000000031800780c */ /* 0x040fe40003f24070 */
[--C-:B------:R-:W-:Y:S02]  /*20d0*/  SHF.R.U64 R24, R24, 0x1, R25.reuse ;  /* 0x0000000118187819 */ /* 0x100fe40000001219 */
[----:B------:R-:W-:Y:S02]  /*20e0*/  ISETP.GT.U32.AND.EX P1, PT, R25, RZ, PT, P1 ;  /* 0x000000ff1900720c */ /* 0x000fe40003f24110 */
[----:B------:R-:W-:Y:S02]  /*20f0*/  SHF.R.S32.HI R15, RZ, 0x1f, R14 ;  /* 0x0000001fff0f7819 */ /* 0x000fe4000001140e */
[----:B------:R-:W-:Y:S02]  /*2100*/  SHF.R.U32.HI R25, RZ, 0x1, R25 ;  /* 0x00000001ff197819 */ /* 0x000fe40000011619 */
[----:B------:R-:W-:-:S02]  /*2110*/  LOP3.LUT R10, R15, R32, RZ, 0xc0, !PT ;  /* 0x000000200f0a7212 */ /* 0x000fc400078ec0ff */
[----:B------:R-:W-:Y:S02]  /*2120*/  SHF.R.S32.HI R15, RZ, 0x1f, R14 ;  /* 0x0000001fff0f7819 */ /* 0x000fe4000001140e */
[----:B------:R-:W-:Y:S02]  /*2130*/  LEA R10, P2, R31, R10, 0x1 ;  /* 0x0000000a1f0a7211 */ /* 0x000fe400078408ff */
[----:B------:R-:W-:-:S04]  /*2140*/  LOP3.LUT R14, R15, R33, RZ, 0xc0, !PT ;  /* 0x000000210f0e7212 */ /* 0x000fc800078ec0ff */
[----:B------:R-:W-:Y:S01]  /*2150*/  LEA.HI.X R30, R31, R14, R30, 0x1, P2 ;  /* 0x0000000e1f1e7211 */ /* 0x000fe200010f0c1e */
[----:B------:R-:W-:Y:S01]  /*2160*/  IMAD.MOV.U32 R31, RZ, RZ, R10 ;  /* 0x000000ffff1f7224 */ /* 0x000fe200078e000a */
[----:B------:R-:W-:Y:S06]  /*2170*/  @P1 BRA `(.L_x_61) ;  /* 0xfffffffc00481947 */ /* 0x000fec000383ffff */
.L_x_57:
        /* <DEDUP_REMOVED lines=22> */
.L_x_62:
[----:B------:R-:W-:Y:S01]  /*22e0*/  MOV R14, R28 ;  /* 0x0000001c000e7202 */ /* 0x000fe20000000f00 */
[----:B------:R-:W-:Y:S01]  /*22f0*/  IMAD.MOV.U32 R15, RZ, RZ, R29 ;  /* 0x000000ffff0f7224 */ /* 0x000fe200078e001d */
[----:B------:R-:W-:-:S07]  /*2300*/  MOV R10, 0x2320 ;  /* 0x00002320000a7802 */ /* 0x000fce0000000f00 */
[----:B------:R-:W-:Y:S05]  /*2310*/  CALL.REL.NOINC `($__internal_1_$__cuda_sm20_rem_u64) ;  /* 0x0000002c00087944 */ /* 0x000fea0003c00000 */
[----:B------:R-:W-:Y:S02]  /*2320*/  IMAD.MOV.U32 R32, RZ, RZ, R34 ;  /* 0x000000ffff207224 */ /* 0x000fe400078e0022 */
[----:B------:R-:W-:-:S07]  /*2330*/  IMAD.MOV.U32 R33, RZ, RZ, R35 ;  /* 0x000000ffff217224 */ /* 0x000fce00078e0023 */
.L_x_55:
[----:B------:R-:W-:Y:S05]  /*2340*/  BSYNC.RECONVERGENT B3 ;  /* 0x0000000000037941 */ /* 0x000fea0003800200 */
.L_x_54:
[----:B------:R-:W-:-:S04]  /*2350*/  ISETP.GT.U32.AND P1, PT, R11, 0x3, PT ;  /* 0x000000030b00780c */ /* 0x000fc80003f24070 */
[----:B------:R-:W-:-:S13]  /*2360*/  ISETP.GT.U32.AND.EX P1, PT, R9, RZ, PT, P1 ;  /* 0x000000ff0900720c */ /* 0x000fda0003f24110 */
[----:B------:R-:W-:Y:S05]  /*2370*/  @P1 BRA `(.L_x_63) ;  /* 0xfffffff000541947 */ /* 0x000fea000383ffff */
[----:B------:R-:W-:Y:S05]  /*2380*/  BSYNC.RECONVERGENT B2 ;  /* 0x0000000000027941 */ /* 0x000fea0003800200 */
.L_x_40:
[----:B------:R0:W1:Y:S02]  /*2390*/  I2F.F64.S64 R12, R32 ;  /* 0x00000020000c7312 */ /* 0x0000640000301c00 */
.L_x_39:
[----:B------:R-:W-:Y:S05]  /*23a0*/  BSYNC.RECONVERGENT B1 ;  /* 0x0000000000017941 */ /* 0x000fea0003800200 */
.L_x_38:
        /* <DEDUP_REMOVED lines=11> */
[----:B------:R-:W-:-:S08]  /*2460*/  DFMA R24, -R28, R14, R12 ;  /* 0x0000000e1c18722b */ /* 0x000fd0000000010c */
[----:B------:R-:W-:-:S10]  /*2470*/  DFMA R10, R10, R24, R14 ;  /* 0x000000180a0a722b */ /* 0x000fd4000000000e */
[----:B------:R-:W-:-:S05]  /*2480*/  FFMA R9, RZ, R29, R11 ;  /* 0x0000001dff097223 */ /* 0x000fca000000000b */
[----:B------:R-:W-:-:S13]  /*2490*/  FSETP.GT.AND P1, PT, |R9|, 1.469367938527859385e-39, PT ;  /* 0x001000000900780b */ /* 0x000fda0003f24200 */
[----:B------:R-:W-:Y:S05]  /*24a0*/  @P1 BRA P2, `(.L_x_65) ;  /* 0x0000000000101947 */ /* 0x000fea0001000000 */
[----:B------:R-:W-:Y:S01]  /*24b0*/  IMAD.MOV.U32 R10, RZ, RZ, R28 ;  /* 0x000000ffff0a7224 */ /* 0x000fe200078e001c */
[----:B------:R-:W-:Y:S01]  /*24c0*/  MOV R36, 0x24f0 ;  /* 0x000024f000247802 */ /* 0x000fe20000000f00 */
[----:B------:R-:W-:-:S07]  /*24d0*/  IMAD.MOV.U32 R11, RZ, RZ, R29 ;  /* 0x000000ffff0b7224 */ /* 0x000fce00078e001d */
[----:B0-----:R-:W-:Y:S05]  /*24e0*/  CALL.REL.NOINC `($__internal_0_$__cuda_sm20_div_rn_f64_full) ;  /* 0x0000002400247944 */ /* 0x001fea0003c00000 */
.L_x_65:
[----:B------:R-:W-:Y:S05]  /*24f0*/  BSYNC.RECONVERGENT B1 ;  /* 0x0000000000017941 */ /* 0x000fea0003800200 */
.L_x_64:
[----:B------:R-:W-:Y:S01]  /*2500*/  IADD3 R24, P1, PT, R8, 0x5, RZ ;  /* 0x0000000508187810 */ /* 0x000fe20007f3e0ff */
[----:B------:R-:W-:Y:S01]  /*2510*/  BSSY.RECONVERGENT B1, `(.L_x_66) ;  /* 0x00000f7000017945 */ /* 0x000fe20003800200 */
[----:B------:R-:W-:Y:S01]  /*2520*/  DADD R26, R10, R26 ;  /* 0x000000000a1a7229 */ /* 0x000fe2000000001a */
[----:B------:R-:W-:Y:S02]  /*2530*/  IMAD.MOV.U32 R12, RZ, RZ, 0x0 ;  /* 0x00000000ff0c7424 */ /* 0x000fe400078e00ff */
        /* <DEDUP_REMOVED lines=8> */
.L_x_90:
[----:B------:R-:W-:Y:S01]  /*25c0*/  ISETP.NE.U32.AND P1, PT, R28, RZ, PT ;  /* 0x000000ff1c00720c */ /* 0x000fe20003f25070 */
[----:B------:R-:W-:Y:S01]  /*25d0*/  BSSY.RECONVERGENT B3, `(.L_x_69) ;  /* 0x0000023000037945 */ /* 0x000fe20003800200 */
[----:B------:R-:W-:Y:S01]  /*25e0*/  IMAD.MOV.U32 R11, RZ, RZ, R9 ;  /* 0x000000ffff0b7224 */ /* 0x000fe200078e0009 */
[----:B------:R-:W-:Y:S02]  /*25f0*/  MOV R13, R12 ;  /* 0x0000000c000d7202 */ /* 0x000fe40000000f00 */
[----:B0-----:R-:W-:Y:S02]  /*2600*/  CS2R R32, SRZ ;  /* 0x0000000000207805 */ /* 0x001fe4000001ff00 */
[----:B------:R-:W-:-:S13]  /*2610*/  ISETP.NE.AND.EX P1, PT, R29, RZ, PT, P1 ;  /* 0x000000ff1d00720c */ /* 0x000fda0003f25310 */
        /* <DEDUP_REMOVED lines=15> */
.L_x_71:
        /* <DEDUP_REMOVED lines=15> */
.L_x_70:
[----:B------:R-:W-:Y:S05]  /*2800*/  BSYNC.RECONVERGENT B3 ;  /* 0x0000000000037941 */ /* 0x000fea0003800200 */
.L_x_69:
        /* <DEDUP_REMOVED lines=8> */
.L_x_77:
        /* <DEDUP_REMOVED lines=10> */
[----:B0-----:R-:W-:-:S06]  /*2930*/  IADD3 R14, PT, PT, R10, 0xffffffe, RZ ;  /* 0x0ffffffe0a0e7810 */ /* 0x001fcc0007ffe0ff */
        /* <DEDUP_REMOVED lines=15> */
.L_x_76:
[----:B------:R-:W-:Y:S01]  /*2a30*/  IMAD.MOV.U32 R14, RZ, RZ, R24 ;  /* 0x000000ffff0e7224 */ /* 0x000fe200078e0018 */
[----:B------:R-:W-:Y:S01]  /*2a40*/  MOV R10, 0x2a70 ;  /* 0x00002a70000a7802 */ /* 0x000fe20000000f00 */
[----:B------:R-:W-:-:S07]  /*2a50*/  IMAD.MOV.U32 R15, RZ, RZ, R25 ;  /* 0x000000ffff0f7224 */ /* 0x000fce00078e0019 */
[----:B------:R-:W-:Y:S05]  /*2a60*/  CALL.REL.NOINC `($__internal_1_$__cuda_sm20_rem_u64) ;  /* 0x0000002400347944 */ /* 0x000fea0003c00000 */
[----:B------:R-:W-:Y:S02]  /*2a70*/  IMAD.MOV.U32 R31, RZ, RZ, R34 ;  /* 0x000000ffff1f7224 */ /* 0x000fe400078e0022 */
[----:B------:R-:W-:-:S07]  /*2a80*/  IMAD.MOV.U32 R30, RZ, RZ, R35 ;  /* 0x000000ffff1e7224 */ /* 0x000fce00078e0023 */
.L_x_75:
[----:B------:R-:W-:Y:S05]  /*2a90*/  BSYNC.RECONVERGENT B4 ;  /* 0x0000000000047941 */ /* 0x000fea0003800200 */
.L_x_74:
        /* <DEDUP_REMOVED lines=14> */
.L_x_73:
[----:B------:R-:W-:Y:S05]  /*2b80*/  BSYNC.RECONVERGENT B3 ;  /* 0x0000000000037941 */ /* 0x000fea0003800200 */
.L_x_72:
[----:B------:R-:W-:Y:S01]  /*2b90*/  LOP3.LUT R10, R30, R25, RZ, 0xfc, !PT ;  /* 0x000000191e0a7212 */ /* 0x000fe200078efcff */
[----:B------:R-:W-:Y:S03]  /*2ba0*/  BSSY.RECONVERGENT B3, `(.L_x_78) ;  /* 0x000001c000037945 */ /* 0x000fe60003800200 */
        /* <DEDUP_REMOVED lines=8> */
[----:B0-----:R-:W-:Y:S01]  /*2c30*/  IMAD.MOV.U32 R14, RZ, RZ, RZ ;  /* 0x000000ffff0e7224 */ /* 0x001fe200078e00ff */
[----:B-1----:R-:W-:-:S05]  /*2c40*/  IADD3 R33, PT, PT, RZ, -R15, RZ ;  /* 0x8000000fff217210 */ /* 0x002fca0007ffe0ff */
        /* <DEDUP_REMOVED lines=11> */
.L_x_79:
[----:B------:R-:W-:Y:S01]  /*2d00*/  IMAD.MOV.U32 R14, RZ, RZ, R24 ;  /* 0x000000ffff0e7224 */ /* 0x000fe200078e0018 */
[----:B------:R-:W-:Y:S01]  /*2d10*/  MOV R10, 0x2d40 ;  /* 0x00002d40000a7802 */ /* 0x000fe20000000f00 */
[----:B------:R-:W-:-:S07]  /*2d20*/  IMAD.MOV.U32 R15, RZ, RZ, R25 ;  /* 0x000000ffff0f7224 */ /* 0x000fce00078e0019 */
[----:B------:R-:W-:Y:S05]  /*2d30*/  CALL.REL.NOINC `($__internal_1_$__cuda_sm20_rem_u64) ;  /* 0x0000002000807944 */ /* 0x000fea0003c00000 */
[----:B------:R-:W-:Y:S02]  /*2d40*/  IMAD.MOV.U32 R28, RZ, RZ, R34 ;  /* 0x000000ffff1c7224 */ /* 0x000fe400078e0022 */
[----:B------:R-:W-:-:S07]  /*2d50*/  IMAD.MOV.U32 R29, RZ, RZ, R35 ;  /* 0x000000ffff1d7224 */ /* 0x000fce00078e0023 */
.L_x_80:
[----:B------:R-:W-:Y:S05]  /*2d60*/  BSYNC.RECONVERGENT B3 ;  /* 0x0000000000037941 */ /* 0x000fea0003800200 */
.L_x_78:
        /* <DEDUP_REMOVED lines=11> */
.L_x_83:
        /* <DEDUP_REMOVED lines=21> */
[----:B------:R-:W-:-:S07]  /*2f70*/  MOV R33, UR4 ;  /* 0x0000000400217c02 */ /* 0x000fce0008000f00 */
.L_x_88:
        /* <DEDUP_REMOVED lines=26> */
.L_x_87:
[----:B------:R-:W-:Y:S01]  /*3120*/  IMAD.MOV.U32 R14, RZ, RZ, R24 ;  /* 0x000000ffff0e7224 */ /* 0x000fe200078e0018 */
[----:B------:R-:W-:Y:S01]  /*3130*/  MOV R10, 0x3160 ;  /* 0x00003160000a7802 */ /* 0x000fe20000000f00 */
[----:B------:R-:W-:-:S07]  /*3140*/  IMAD.MOV.U32 R15, RZ, RZ, R25 ;  /* 0x000000ffff0f7224 */ /* 0x000fce00078e0019 */
[----:B------:R-:W-:Y:S05]  /*3150*/  CALL.REL.NOINC `($__internal_1_$__cuda_sm20_rem_u64) ;  /* 0x0000001c00787944 */ /* 0x000fea0003c00000 */
[----:B------:R-:W-:Y:S02]  /*3160*/  IMAD.MOV.U32 R31, RZ, RZ, R34 ;  /* 0x000000ffff1f7224 */ /* 0x000fe400078e0022 */
[----:B------:R-:W-:-:S07]  /*3170*/  IMAD.MOV.U32 R30, RZ, RZ, R35 ;  /* 0x000000ffff1e7224 */ /* 0x000fce00078e0023 */
.L_x_86:
[----:B------:R-:W-:Y:S05]  /*3180*/  BSYNC.RECONVERGENT B4 ;  /* 0x0000000000047941 */ /* 0x000fea0003800200 */
.L_x_85:
        /* <DEDUP_REMOVED lines=13> */
.L_x_84:
[----:B------:R-:W-:-:S04]  /*3260*/  LOP3.LUT R10, R30, R25, RZ, 0xfc, !PT ;  /* 0x000000191e0a7212 */ /* 0x000fc800078efcff */
[----:B------:R-:W-:-:S13]  /*3270*/  ISETP.NE.U32.AND P1, PT, R10, RZ, PT ;  /* 0x000000ff0a00720c */ /* 0x000fda0003f25070 */
[----:B------:R-:W-:Y:S05]  /*3280*/  @P1 BRA `(.L_x_89) ;  /* 0x00000000004c1947 */ /* 0x000fea0003800000 */
[----:B------:R-:W0:Y:S01]  /*3290*/  I2F.U32.RP R29, R24 ;  /* 0x00000018001d7306 */ /* 0x000e220000209000 */
[----:B------:R-:W-:-:S07]  /*32a0*/  ISETP.NE.U32.AND P2, PT, R24, RZ, PT ;  /* 0x000000ff1800720c */ /* 0x000fce0003f45070 */
[----:B0-----:R-:W0:Y:S02]  /*32b0*/  MUFU.RCP R29, R29 ;  /* 0x0000001d001d7308 */ /* 0x001e240000001000 */
[----:B0-----:R-:W-:Y:S01]  /*32c0*/  IADD3 R14, PT, PT, R29, 0xffffffe, RZ ;  /* 0x0ffffffe1d0e7810 */ /* 0x001fe20007ffe0ff */
[----:B------:R-:W-:-:S05]  /*32d0*/  IMAD.MOV.U32 R29, RZ, RZ, RZ ;  /* 0x000000ffff1d7224 */ /* 0x000fca00078e00ff */
        /* <DEDUP_REMOVED lines=14> */
.L_x_89:
[----:B------:R-:W-:Y:S01]  /*33c0*/  IMAD.MOV.U32 R14, RZ, RZ, R24 ;  /* 0x000000ffff0e7224 */ /* 0x000fe200078e0018 */
[----:B------:R-:W-:Y:S01]  /*33d0*/  MOV R10, 0x3400 ;  /* 0x00003400000a7802 */ /* 0x000fe20000000f00 */
[----:B------:R-:W-:-:S07]  /*33e0*/  IMAD.MOV.U32 R15, RZ, RZ, R25 ;  /* 0x000000ffff0f7224 */ /* 0x000fce00078e0019 */
[----:B------:R-:W-:Y:S05]  /*33f0*/  CALL.REL.NOINC `($__internal_1_$__cuda_sm20_rem_u64) ;  /* 0x0000001800d07944 */ /* 0x000fea0003c00000 */
[----:B------:R-:W-:Y:S02]  /*3400*/  IMAD.MOV.U32 R28, RZ, RZ, R34 ;  /* 0x000000ffff1c7224 */ /* 0x000fe400078e0022 */
[----:B------:R-:W-:-:S07]  /*3410*/  IMAD.MOV.U32 R29, RZ, RZ, R35 ;  /* 0x000000ffff1d7224 */ /* 0x000fce00078e0023 */
.L_x_82:
[----:B------:R-:W-:Y:S05]  /*3420*/  BSYNC.RECONVERGENT B3 ;  /* 0x0000000000037941 */ /* 0x000fea0003800200 */
.L_x_81:
[----:B------:R-:W-:-:S04]  /*3430*/  ISETP.GT.U32.AND P1, PT, R11, 0x3, PT ;  /* 0x000000030b00780c */ /* 0x000fc80003f24070 */
[----:B------:R-:W-:-:S13]  /*3440*/  ISETP.GT.U32.AND.EX P1, PT, R13, RZ, PT, P1 ;  /* 0x000000ff0d00720c */ /* 0x000fda0003f24110 */
[----:B------:R-:W-:Y:S05]  /*3450*/  @P1 BRA `(.L_x_90) ;  /* 0xfffffff000581947 */ /* 0x000fea000383ffff */
[----:B------:R-:W-:Y:S05]  /*3460*/  BSYNC.RECONVERGENT B2 ;  /* 0x0000000000027941 */ /* 0x000fea0003800200 */
.L_x_68:
[----:B------:R1:W2:Y:S02]  /*3470*/  I2F.F64.S64 R12, R28 ;  /* 0x0000001c000c7312 */ /* 0x0002a40000301c00 */
.L_x_67:
[----:B------:R-:W-:Y:S05]  /*3480*/  BSYNC.RECONVERGENT B1 ;  /* 0x0000000000017941 */ /* 0x000fea0003800200 */
.L_x_66:
[----:B------:R-:W3:Y:S01]  /*3490*/  I2F.F64.U64 R24, R24 ;  /* 0x0000001800187312 */ /* 0x000ee20000301800 */
[----:B------:R-:W-:Y:S01]  /*34a0*/  IMAD.MOV.U32 R10, RZ, RZ, 0x1 ;  /* 0x00000001ff0a7424 */ /* 0x000fe200078e00ff */
[----:B--2---:R-:W-:Y:S01]  /*34b0*/  FSETP.GEU.AND P2, PT, |R13|, 6.5827683646048100446e-37, PT ;  /* 0x036000000d00780b */ /* 0x004fe20003f4e200 */
[----:B------:R-:W-:Y:S05]  /*34c0*/  BSSY.RECONVERGENT B1, `(.L_x_91) ;  /* 0x0000011000017945 */ /* 0x000fea0003800200 */
[----:B---3--:R-:W2:Y:S02]  /*34d0*/  MUFU.RCP64H R11, R25 ;  /* 0x00000019000b7308 */ /* 0x008ea40000001800 */
[----:B--2---:R-:W-:-:S08]  /*34e0*/  DFMA R14, -R24, R10, 1 ;  /* 0x3ff00000180e742b */ /* 0x004fd0000000010a */
[----:B------:R-:W-:-:S08]  /*34f0*/  DFMA R14, R14, R14, R14 ;  /* 0x0000000e0e0e722b */ /* 0x000fd0000000000e */
[----:B------:R-:W-:-:S08]  /*3500*/  DFMA R14, R10, R14, R10 ;  /* 0x0000000e0a0e722b */ /* 0x000fd0000000000a */
[----:B------:R-:W-:-:S08]  /*3510*/  DFMA R10, -R24, R14, 1 ;  /* 0x3ff00000180a742b */ /* 0x000fd0000000010e */
[----:B------:R-:W-:-:S08]  /*3520*/  DFMA R10, R14, R10, R14 ;  /* 0x0000000a0e0a722b */ /* 0x000fd0000000000e */
[----:B------:R-:W-:-:S08]  /*3530*/  DMUL R14, R10, R12 ;  /* 0x0000000c0a0e7228 */ /* 0x000fd00000000000 */
[----:B-1----:R-:W-:-:S08]  /*3540*/  DFMA R28, -R24, R14, R12 ;  /* 0x0000000e181c722b */ /* 0x002fd0000000010c */
        /* <DEDUP_REMOVED lines=8> */
.L_x_92:
[----:B------:R-:W-:Y:S05]  /*35d0*/  BSYNC.RECONVERGENT B1 ;  /* 0x0000000000017941 */ /* 0x000fea0003800200 */
.L_x_91:
        /* <DEDUP_REMOVED lines=12> */
.L_x_118:
[----:B------:R-:W-:Y:S01]  /*36a0*/  ISETP.NE.U32.AND P0, PT, R28, RZ, PT ;  /* 0x000000ff1c00720c */ /* 0x000fe20003f05070 */
[----:B------:R-:W-:Y:S01]  /*36b0*/  BSSY.RECONVERGENT B3, `(.L_x_96) ;  /* 0x0000025000037945 */ /* 0x000fe20003800200 */
[----:B------:R-:W-:Y:S02]  /*36c0*/  IMAD.MOV.U32 R9, RZ, RZ, R11 ;  /* 0x000000ffff097224 */ /* 0x000fe400078e000b */
[----:B------:R-:W-:Y:S01]  /*36d0*/  ISETP.NE.AND.EX P0, PT, R29, RZ, PT, P0 ;  /* 0x000000ff1d00720c */ /* 0x000fe20003f05300 */
[----:B------:R-:W-:Y:S02]  /*36e0*/  IMAD.MOV.U32 R8, RZ, RZ, R12 ;  /* 0x000000ffff087224 */ /* 0x000fe400078e000c */
[----:B------:R-:W-:Y:S02]  /*36f0*/  IMAD.MOV.U32 R16, RZ, RZ, RZ ;  /* 0x000000ffff107224 */ /* 0x000fe400078e00ff */
[----:B------:R-:W-:-:S08]  /*3700*/  IMAD.MOV.U32 R13, RZ, RZ, RZ ;  /* 0x000000ffff0d7224 */ /* 0x000fd000078e00ff */
        /* <DEDUP_REMOVED lines=8> */
[----:B------:R-:W-:Y:S01]  /*3790*/  HFMA2 R13, -RZ, RZ, 0, 0 ;  /* 0x00000000ff0d7431 */ /* 0x000fe200000001ff */
[----:B------:R-:W-:Y:S01]  /*37a0*/  BSSY.RECONVERGENT B4, `(.L_x_98) ;  /* 0x0000014000047945 */ /* 0x000fe20003800200 */
[----:B------:R-:W-:Y:S01]  /*37b0*/  IMAD.MOV.U32 R10, RZ, RZ, 0x1f ;  /* 0x0000001fff0a7424 */ /* 0x000fe200078e00ff */
[----:B------:R-:W-:Y:S01]  /*37c0*/  ISETP.GT.U32.AND.EX P0, PT, R29, RZ, PT, P0 ;  /* 0x000000ff1d00720c */ /* 0x000fe20003f04100 */
[----:B------:R-:W-:Y:S02]  /*37d0*/  IMAD.MOV.U32 R14, RZ, RZ, 0x3f ;  /* 0x0000003fff0e7424 */ /* 0x000fe400078e00ff */
[----:B------:R-:W-:Y:S02]  /*37e0*/  IMAD.MOV.U32 R31, RZ, RZ, 0x1 ;  /* 0x00000001ff1f7424 */ /* 0x000fe400078e00ff */
[----:B0-----:R-:W-:-:S08]  /*37f0*/  IMAD.MOV.U32 R33, RZ, RZ, 0x2 ;  /* 0x00000002ff217424 */ /* 0x001fd000078e00ff */
.L_x_99:
[C---:B------:R-:W-:Y:S02]  /*3800*/  @P0 VIADD R13, R10.reuse, 0x1 ;  /* 0x000000010a0d0836 */ /* 0x040fe40000000000 */
[----:B------:R-:W-:-:S04]  /*3810*/  @!P0 VIADD R14, R10, 0xffffffff ;  /* 0xffffffff0a0e8836 */ /* 0x000fc80000000000 */
[----:B------:R-:W-:-:S05]  /*3820*/  IMAD.IADD R10, R13, 0x1, R14 ;  /* 0x000000010d0a7824 */ /* 0x000fca00078e020e */
[----:B------:R-:W-:-:S04]  /*3830*/  SHF.R.S32.HI R10, RZ, 0x1, R10 ;  /* 0x00000001ff0a7819 */ /* 0x000fc8000001140a */
[-C--:B------:R-:W-:Y:S02]  /*3840*/  SHF.L.U32 R16, R31, R10.reuse, RZ ;  /* 0x0000000a1f107219 */ /* 0x080fe400000006ff */
[-C--:B------:R-:W-:Y:S02]  /*3850*/  SHF.L.U32 R15, R33, R10.reuse, RZ ;  /* 0x0000000a210f7219 */ /* 0x080fe400000006ff */
[----:B------:R-:W-:Y:S02]  /*3860*/  SHF.L.U64.HI R17, R31, R10, RZ ;  /* 0x0000000a1f117219 */ /* 0x000fe400000102ff */
[-C--:B------:R-:W-:Y:S02]  /*3870*/  ISETP.GT.U32.AND P0, PT, R16, R28.reuse, PT ;  /* 0x0000001c1000720c */ /* 0x080fe40003f04070 */
[----:B------:R-:W-:Y:S02]  /*3880*/  ISETP.LE.U32.AND P1, PT, R15, R28, PT ;  /* 0x0000001c0f00720c */ /* 0x000fe40003f23070 */
[----:B------:R-:W-:-:S02]  /*3890*/  SHF.L.U64.HI R15, R33, R10, RZ ;  /* 0x0000000a210f7219 */ /* 0x000fc400000102ff */
[----:B------:R-:W-:-:S04]  /*38a0*/  ISETP.GT.U32.AND.EX P0, PT, R17, R29, PT, P0 ;  /* 0x0000001d1100720c */ /* 0x000fc80003f04100 */
[----:B------:R-:W-:Y:S02]  /*38b0*/  ISETP.LE.U32.OR.EX P1, PT, R15, R29, P0, P1 ;  /* 0x0000001d0f00720c */ /* 0x000fe40000723510 */
[----:B------:R-:W-:-:S11]  /*38c0*/  PLOP3.LUT P0, PT, P0, PT, PT, 0x8, 0x80 ;  /* 0x000000000080781c */ /* 0x000fd6000070e170 */
[----:B------:R-:W-:Y:S05]  /*38d0*/  @P1 BRA `(.L_x_99) ;  /* 0xfffffffc00c81947 */ /* 0x000fea000383ffff */
[----:B------:R-:W-:Y:S05]  /*38e0*/  BSYNC.RECONVERGENT B4 ;  /* 0x0000000000047941 */ /* 0x000fea0003800200 */
.L_x_98:
[----:B------:R-:W-:-:S07]  /*38f0*/  IMAD.MOV.U32 R13, RZ, RZ, R17 ;  /* 0x000000ffff0d7224 */ /* 0x000fce00078e0011 */
.L_x_97:
[----:B------:R-:W-:Y:S05]  /*3900*/  BSYNC.RECONVERGENT B3 ;  /* 0x0000000000037941 */ /* 0x000fea0003800200 */
.L_x_96:
        /* <DEDUP_REMOVED lines=8> */
.L_x_105:
[----:B------:R-:W-:Y:S01]  /*3990*/  ISETP.GE.U32.AND P0, PT, R31, RZ, PT ;  /* 0x000000ff1f00720c */ /* 0x000fe20003f06070 */
[----:B------:R-:W-:Y:S03]  /*39a0*/  BSSY.RECONVERGENT B4, `(.L_x_102) ;  /* 0x000001f000047945 */ /* 0x000fe60003800200 */
[----:B------:R-:W-:-:S13]  /*39b0*/  ISETP.GE.U32.AND.EX P0, PT, R30, 0x20000000, PT, P0 ;  /* 0x200000001e00780c */ /* 0x000fda0003f06100 */
[----:B------:R-:W-:Y:S05]  /*39c0*/  @!P0 BRA `(.L_x_103) ;  /* 0x0000000000708947 */ /* 0x000fea0003800000 */
[----:B------:R-:W-:-:S04]  /*39d0*/  LOP3.LUT R10, R30, R25, RZ, 0xfc, !PT ;  /* 0x000000191e0a7212 */ /* 0x000fc800078efcff */
[----:B------:R-:W-:-:S13]  /*39e0*/  ISETP.NE.U32.AND P0, PT, R10, RZ, PT ;  /* 0x000000ff0a00720c */ /* 0x000fda0003f05070 */
[----:B------:R-:W-:Y:S05]  /*39f0*/  @P0 BRA `(.L_x_104) ;  /* 0x00000000004c0947 */ /* 0x000fea0003800000 */
[----:B------:R-:W1:Y:S01]  /*3a00*/  I2F.U32.RP R10, R24 ;  /* 0x00000018000a7306 */ /* 0x000e620000209000 */
[----:B------:R-:W-:-:S07]  /*3a10*/  ISETP.NE.U32.AND P1, PT, R24, RZ, PT ;  /* 0x000000ff1800720c */ /* 0x000fce0003f25070 */
[----:B-1----:R-:W1:Y:S02]  /*3a20*/  MUFU.RCP R10, R10 ;  /* 0x0000000a000a7308 */ /* 0x002e640000001000 */
[----:B-1----:R-:W-:-:S06]  /*3a30*/  VIADD R14, R10, 0xffffffe ;  /* 0x0ffffffe0a0e7836 */ /* 0x002fcc0000000000 */
[----:B------:R1:W2:Y:S02]  /*3a40*/  F2I.FTZ.U32.TRUNC.NTZ R15, R14 ;  /* 0x0000000e000f7305 */ /* 0x0002a4000021f000 */
[----:B-1----:R-:W-:Y:S01]  /*3a50*/  MOV R14, RZ ;  /* 0x000000ff000e7202 */ /* 0x002fe20000000f00 */
[----:B--2---:R-:W-:-:S04]  /*3a60*/  IMAD.MOV R17, RZ, RZ, -R15 ;  /* 0x000000ffff117224 */ /* 0x004fc800078e0a0f */
        /* <DEDUP_REMOVED lines=12> */
.L_x_104:
[----:B------:R-:W-:Y:S01]  /*3b30*/  IMAD.MOV.U32 R14, RZ, RZ, R24 ;  /* 0x000000ffff0e7224 */ /* 0x000fe200078e0018 */
[----:B------:R-:W-:Y:S01]  /*3b40*/  MOV R10, 0x3b70 ;  /* 0x00003b70000a7802 */ /* 0x000fe20000000f00 */
[----:B------:R-:W-:-:S07]  /*3b50*/  IMAD.MOV.U32 R15, RZ, RZ, R25 ;  /* 0x000000ffff0f7224 */ /* 0x000fce00078e0019 */
[----:B0-----:R-:W-:Y:S05]  /*3b60*/  CALL.REL.NOINC `($__internal_1_$__cuda_sm20_rem_u64) ;  /* 0x0000001000f47944 */ /* 0x001fea0003c00000 */
[----:B------:R-:W-:Y:S02]  /*3b70*/  IMAD.MOV.U32 R31, RZ, RZ, R34 ;  /* 0x000000ffff1f7224 */ /* 0x000fe400078e0022 */
[----:B------:R-:W-:-:S07]  /*3b80*/  IMAD.MOV.U32 R30, RZ, RZ, R35 ;  /* 0x000000ffff1e7224 */ /* 0x000fce00078e0023 */
.L_x_103:
[----:B------:R-:W-:Y:S05]  /*3b90*/  BSYNC.RECONVERGENT B4 ;  /* 0x0000000000047941 */ /* 0x000fea0003800200 */
.L_x_102:
        /* <DEDUP_REMOVED lines=14> */
.L_x_101:
[----:B------:R-:W-:Y:S05]  /*3c80*/  BSYNC.RECONVERGENT B3 ;  /* 0x0000000000037941 */ /* 0x000fea0003800200 */
.L_x_100:
[----:B------:R-:W-:Y:S01]  /*3c90*/  LOP3.LUT R10, R30, R25, RZ, 0xfc, !PT ;  /* 0x000000191e0a7212 */ /* 0x000fe200078efcff */
[----:B------:R-:W-:Y:S03]  /*3ca0*/  BSSY.RECONVERGENT B3, `(.L_x_106) ;  /* 0x000001c000037945 */ /* 0x000fe60003800200 */
[----:B------:R-:W-:-:S13]  /*3cb0*/  ISETP.NE.U32.AND P0, PT, R10, RZ, PT ;  /* 0x000000ff0a00720c */ /* 0x000fda0003f05070 */
[----:B------:R-:W-:Y:S05]  /*3cc0*/  @P0 BRA `(.L_x_107) ;  /* 0x00000000004c0947 */ /* 0x000fea0003800000 */
[----:B------:R-:W1:Y:S01]  /*3cd0*/  I2F.U32.RP R13, R24 ;  /* 0x00000018000d7306 */ /* 0x000e620000209000 */
[----:B------:R-:W-:Y:S01]  /*3ce0*/  ISETP.NE.U32.AND P1, PT, R24, RZ, PT ;  /* 0x000000ff1800720c */ /* 0x000fe20003f25070 */
[----:B------:R-:W-:-:S06]  /*3cf0*/  IMAD.MOV.U32 R29, RZ, RZ, RZ ;  /* 0x000000ffff1d7224 */ /* 0x000fcc00078e00ff */
[----:B-1----:R-:W1:Y:S02]  /*3d00*/  MUFU.RCP R13, R13 ;  /* 0x0000000d000d7308 */ /* 0x002e640000001000 */
[----:B-1----:R-:W-:-:S06]  /*3d10*/  VIADD R14, R13, 0xffffffe ;  /* 0x0ffffffe0d0e7836 */ /* 0x002fcc0000000000 */
[----:B------:R1:W2:Y:S02]  /*3d20*/  F2I.FTZ.U32.TRUNC.NTZ R15, R14 ;  /* 0x0000000e000f7305 */ /* 0x0002a4000021f000 */
[----:B-1----:R-:W-:Y:S02]  /*3d30*/  HFMA2 R14, -RZ, RZ, 0, 0 ;  /* 0x00000000ff0e7431 */ /* 0x002fe400000001ff */
[----:B--2---:R-:W-:-:S04]  /*3d40*/  IMAD.MOV R17, RZ, RZ, -R15 ;  /* 0x000000ffff117224 */ /* 0x004fc800078e0a0f */
        /* <DEDUP_REMOVED lines=11> */
.L_x_107:
[----:B------:R-:W-:Y:S01]  /*3e00*/  IMAD.MOV.U32 R14, RZ, RZ, R24 ;  /* 0x000000ffff0e7224 */ /* 0x000fe200078e0018 */
[----:B------:R-:W-:Y:S01]  /*3e10*/  MOV R10, 0x3e40 ;  /* 0x00003e40000a7802 */ /* 0x000fe20000000f00 */
[----:B------:R-:W-:-:S07]  /*3e20*/  IMAD.MOV.U32 R15, RZ, RZ, R25 ;  /* 0x000000ffff0f7224 */ /* 0x000fce00078e0019 */
[----:B0-----:R-:W-:Y:S05]  /*3e30*/  CALL.REL.NOINC `($__internal_1_$__cuda_sm20_rem_u64) ;  /* 0x0000001000407944 */ /* 0x001fea0003c00000 */
[----:B------:R-:W-:Y:S02]  /*3e40*/  IMAD.MOV.U32 R28, RZ, RZ, R34 ;  /* 0x000000ffff1c7224 */ /* 0x000fe400078e0022 */
[----:B------:R-:W-:-:S07]  /*3e50*/  IMAD.MOV.U32 R29, RZ, RZ, R35 ;  /* 0x000000ffff1d7224 */ /* 0x000fce00078e0023 */
.L_x_108:
[----:B------:R-:W-:Y:S05]  /*3e60*/  BSYNC.RECONVERGENT B3 ;  /* 0x0000000000037941 */ /* 0x000fea0003800200 */
.L_x_106:
        /* <DEDUP_REMOVED lines=11> */
.L_x_111:
        /* <DEDUP_REMOVED lines=22> */
.L_x_116:
        /* <DEDUP_REMOVED lines=8> */
[----:B------:R-:W-:Y:S01]  /*4100*/  ISETP.NE.U32.AND P1, PT, R24, RZ, PT ;  /* 0x000000ff1800720c */ /* 0x000fe20003f25070 */
[----:B------:R-:W-:-:S06]  /*4110*/  IMAD.MOV.U32 R30, RZ, RZ, RZ ;  /* 0x000000ffff1e7224 */ /* 0x000fcc00078e00ff */
[----:B-1----:R-:W1:Y:S02]  /*4120*/  MUFU.RCP R17, R17 ;  /* 0x0000001100117308 */ /* 0x002e640000001000 */
[----:B-1----:R-:W-:-:S06]  /*4130*/  VIADD R14, R17, 0xffffffe ;  /* 0x0ffffffe110e7836 */ /* 0x002fcc0000000000 */
[----:B------:R1:W0:Y:S02]  /*4140*/  F2I.FTZ.U32.TRUNC.NTZ R15, R14 ;  /* 0x0000000e000f7305 */ /* 0x000224000021f000 */
[----:B-1----:R-:W-:Y:S02]  /*4150*/  IMAD.MOV.U32 R14, RZ, RZ, RZ ;  /* 0x000000ffff0e7224 */ /* 0x002fe400078e00ff */
[----:B0-----:R-:W-:-:S04]  /*4160*/  IMAD.MOV R33, RZ, RZ, -R15 ;  /* 0x000000ffff217224 */ /* 0x001fc800078e0a0f */
        /* <DEDUP_REMOVED lines=11> */
.L_x_115:
[----:B------:R-:W-:Y:S01]  /*4220*/  IMAD.MOV.U32 R14, RZ, RZ, R24 ;  /* 0x000000ffff0e7224 */ /* 0x000fe200078e0018 */
[----:B------:R-:W-:Y:S01]  /*4230*/  MOV R10, 0x4260 ;  /* 0x00004260000a7802 */ /* 0x000fe20000000f00 */
[----:B------:R-:W-:-:S07]  /*4240*/  IMAD.MOV.U32 R15, RZ, RZ, R25 ;  /* 0x000000ffff0f7224 */ /* 0x000fce00078e0019 */
[----:B0-----:R-:W-:Y:S05]  /*4250*/  CALL.REL.NOINC `($__internal_1_$__cuda_sm20_rem_u64) ;  /* 0x0000000c00387944 */ /* 0x001fea0003c00000 */
[----:B------:R-:W-:Y:S02]  /*4260*/  IMAD.MOV.U32 R31, RZ, RZ, R34 ;  /* 0x000000ffff1f7224 */ /* 0x000fe400078e0022 */
[----:B------:R-:W-:-:S07]  /*4270*/  IMAD.MOV.U32 R30, RZ, RZ, R35 ;  /* 0x000000ffff1e7224 */ /* 0x000fce00078e0023 */
.L_x_114:
[----:B------:R-:W-:Y:S05]  /*4280*/  BSYNC.RECONVERGENT B4 ;  /* 0x0000000000047941 */ /* 0x000fea0003800200 */
.L_x_113:
        /* <DEDUP_REMOVED lines=13> */
.L_x_112:
[----:B------:R-:W-:-:S04]  /*4360*/  LOP3.LUT R10, R30, R25, RZ, 0xfc, !PT ;  /* 0x000000191e0a7212 */ /* 0x000fc800078efcff */
[----:B------:R-:W-:-:S13]  /*4370*/  ISETP.NE.U32.AND P0, PT, R10, RZ, PT ;  /* 0x000000ff0a00720c */ /* 0x000fda0003f05070 */
[----:B------:R-:W-:Y:S05]  /*4380*/  @P0 BRA `(.L_x_117) ;  /* 0x00000000004c0947 */ /* 0x000fea0003800000 */
[----:B------:R-:W1:Y:S01]  /*4390*/  I2F.U32.RP R13, R24 ;  /* 0x00000018000d7306 */ /* 0x000e620000209000 */
[----:B------:R-:W-:Y:S01]  /*43a0*/  ISETP.NE.U32.AND P1, PT, R24, RZ, PT ;  /* 0x000000ff1800720c */ /* 0x000fe20003f25070 */
[----:B------:R-:W-:-:S06]  /*43b0*/  IMAD.MOV.U32 R29, RZ, RZ, RZ ;  /* 0x000000ffff1d7224 */ /* 0x000fcc00078e00ff */
[----:B-1----:R-:W1:Y:S02]  /*43c0*/  MUFU.RCP R13, R13 ;  /* 0x0000000d000d7308 */ /* 0x002e640000001000 */
[----:B-1----:R-:W-:-:S06]  /*43d0*/  IADD3 R14, PT, PT, R13, 0xffffffe, RZ ;  /* 0x0ffffffe0d0e7810 */ /* 0x002fcc0007ffe0ff */
[----:B------:R1:W2:Y:S02]  /*43e0*/  F2I.FTZ.U32.TRUNC.NTZ R15, R14 ;  /* 0x0000000e000f7305 */ /* 0x0002a4000021f000 */
[----:B-1----:R-:W-:Y:S02]  /*43f0*/  IMAD.MOV.U32 R14, RZ, RZ, RZ ;  /* 0x000000ffff0e7224 */ /* 0x002fe400078e00ff */
        /* <DEDUP_REMOVED lines=12> */
.L_x_117:
[----:B------:R-:W-:Y:S01]  /*44c0*/  IMAD.MOV.U32 R14, RZ, RZ, R24 ;  /* 0x000000ffff0e7224 */ /* 0x000fe200078e0018 */
[----:B------:R-:W-:Y:S01]  /*44d0*/  MOV R10, 0x4500 ;  /* 0x00004500000a7802 */ /* 0x000fe20000000f00 */
[----:B------:R-:W-:-:S07]  /*44e0*/  IMAD.MOV.U32 R15, RZ, RZ, R25 ;  /* 0x000000ffff0f7224 */ /* 0x000fce00078e0019 */
[----:B0-----:R-:W-:Y:S05]  /*44f0*/  CALL.REL.NOINC `($__internal_1_$__cuda_sm20_rem_u64) ;  /* 0x0000000800907944 */ /* 0x001fea0003c00000 */
[----:B------:R-:W-:Y:S02]  /*4500*/  IMAD.MOV.U32 R28, RZ, RZ, R34 ;  /* 0x000000ffff1c7224 */ /* 0x000fe400078e0022 */
[----:B------:R-:W-:-:S07]  /*4510*/  IMAD.MOV.U32 R29, RZ, RZ, R35 ;  /* 0x000000ffff1d7224 */ /* 0x000fce00078e0023 */
.L_x_110:
[----:B------:R-:W-:Y:S05]  /*4520*/  BSYNC.RECONVERGENT B3 ;  /* 0x0000000000037941 */ /* 0x000fea0003800200 */
.L_x_109:
[----:B------:R-:W-:-:S04]  /*4530*/  ISETP.GT.U32.AND P0, PT, R9, 0x3, PT ;  /* 0x000000030900780c */ /* 0x000fc80003f04070 */
[----:B------:R-:W-:-:S13]  /*4540*/  ISETP.GT.U32.AND.EX P0, PT, R8, RZ, PT, P0 ;  /* 0x000000ff0800720c */ /* 0x000fda0003f04100 */
[----:B------:R-:W-:Y:S05]  /*4550*/  @P0 BRA `(.L_x_118) ;  /* 0xfffffff000500947 */ /* 0x000fea000383ffff */
[----:B------:R-:W-:Y:S05]  /*4560*/  BSYNC.RECONVERGENT B2 ;  /* 0x0000000000027941 */ /* 0x000fea0003800200 */
.L_x_95:
[----:B------:R1:W2:Y:S02]  /*4570*/  I2F.F64.S64 R12, R28 ;  /* 0x0000001c000c7312 */ /* 0x0002a40000301c00 */
.L_x_94:
[----:B------:R-:W-:Y:S05]  /*4580*/  BSYNC.RECONVERGENT B1 ;  /* 0x0000000000017941 */ /* 0x000fea0003800200 */
.L_x_93:
        /* <DEDUP_REMOVED lines=19> */
[----:B01----:R-:W-:Y:S05]  /*46c0*/  CALL.REL.NOINC `($__internal_0_$__cuda_sm20_div_rn_f64_full) ;  /* 0x0000000000ac7944 */ /* 0x003fea0003c00000 */
[----:B------:R-:W-:Y:S01]  /*46d0*/  MOV R6, R10 ;  /* 0x0000000a00067202 */ /* 0x000fe20000000f00 */
[----:B------:R-:W-:-:S07]  /*46e0*/  IMAD.MOV.U32 R7, RZ, RZ, R11 ;  /* 0x000000ffff077224 */ /* 0x000fce00078e000b */
.L_x_120:
[----:B------:R-:W-:Y:S05]  /*46f0*/  BSYNC.RECONVERGENT B1 ;  /* 0x0000000000017941 */ /* 0x000fea0003800200 */
.L_x_119:
[----:B------:R-:W2:Y:S01]  /*4700*/  LDCU.64 UR12, c[0x0][0x388] ;  /* 0x00007100ff0c77ac */ /* 0x000ea20008000a00 */
[----:B------:R-:W-:Y:S01]  /*4710*/  DADD R6, R6, R18 ;  /* 0x0000000006067229 */ /* 0x000fe20000000012 */
[----:B------:R-:W3:Y:S01]  /*4720*/  FRND.F64.TRUNC R8, R22 ;  /* 0x0000001600087313 */ /* 0x000ee2000030d800 */
[----:B------:R-:W-:Y:S02]  /*4730*/  IADD3 R4, P0, PT, R4, UR5, RZ ;  /* 0x0000000504047c10 */ /* 0x000fe4000ff1e0ff */
[----:B------:R-:W-:Y:S02]  /*4740*/  LOP3.LUT R25, R23, 0x80000000, RZ, 0xc0, !PT ;  /* 0x8000000017197812 */ /* 0x000fe400078ec0ff */
[----:B------:R-:W-:Y:S01]  /*4750*/  LOP3.LUT R19, R21, 0x80000000, RZ, 0xc0, !PT ;  /* 0x8000000015137812 */ /* 0x000fe200078ec0ff */
[----:B------:R-:W-:Y:S01]  /*4760*/  IMAD.X R5, RZ, RZ, R5, P0 ;  /* 0x000000ffff057224 */ /* 0x000fe200000e0605 */
[----:B------:R-:W-:Y:S01]  /*4770*/  LOP3.LUT R17, R27, 0x80000000, RZ, 0xc0, !PT ;  /* 0x800000001b117812 */ /* 0x000fe200078ec0ff */
[----:B------:R-:W4:Y:S01]  /*4780*/  FRND.F64.TRUNC R12, R20 ;  /* 0x00000014000c7313 */ /* 0x000f22000030d800 */
[----:B---3--:R-:W-:-:S07]  /*4790*/  DSETP.NEU.AND P3, PT, R22, R8, PT ;  /* 0x000000081600722a */ /* 0x008fce0003f6d000 */
[----:B------:R-:W3:Y:S01]  /*47a0*/  FRND.F64.TRUNC R10, R26 ;  /* 0x0000001a000a7313 */ /* 0x000ee2000030d800 */
[----:B--2---:R-:W-:Y:S01]  /*47b0*/  ISETP.GT.U32.AND P0, PT, R4, UR12, PT ;  /* 0x0000000c04007c0c */ /* 0x004fe2000bf04070 */
[----:B------:R-:W-:Y:S01]  /*47c0*/  DADD R8, R22, -R8 ;  /* 0x0000000016087229 */ /* 0x000fe20000000808 */
[----:B------:R-:W-:Y:S02]  /*47d0*/  LOP3.LUT R23, R7, 0x80000000, RZ, 0xc0, !PT ;  /* 0x8000000007177812 */ /* 0x000fe400078ec0ff */
[----:B------:R-:W-:Y:S01]  /*47e0*/  ISETP.GT.AND.EX P0, PT, R5, UR13, PT, P0 ;  /* 0x0000000d05007c0c */ /* 0x000fe2000bf04300 */
[C-C-:B----4-:R-:W-:Y:S02]  /*47f0*/  DSETP.NEU.AND P1, PT, R20.reuse, R12.reuse, PT ;  /* 0x0000000c1400722a */ /* 0x150fe40003f2d000 */
[----:B------:R-:W2:Y:S01]  /*4800*/  FRND.F64.TRUNC R14, R6 ;  /* 0x00000006000e7313 */ /* 0x000ea2000030d800 */
[----:B------:R-:W-:-:S03]  /*4810*/  DADD R12, R20, -R12 ;  /* 0x00000000140c7229 */ /* 0x000fc6000000080c */
[----:B------:R-:W-:Y:S02]  /*4820*/  FSEL R25, R25, R9, !P3 ;  /* 0x0000000919197208 */ /* 0x000fe40005800000 */
[----:B------:R-:W-:Y:S01]  /*4830*/  FSEL R24, R8, RZ, P3 ;  /* 0x000000ff08187208 */ /* 0x000fe20001800000 */
[C-C-:B---3--:R-:W-:Y:S02]  /*4840*/  DSETP.NEU.AND P4, PT, R26.reuse, R10.reuse, PT ;  /* 0x0000000a1a00722a */ /* 0x148fe40003f8d000 */
[----:B------:R-:W-:Y:S02]  /*4850*/  DADD R10, R26, -R10 ;  /* 0x000000001a0a7229 */ /* 0x000fe4000000080a */
[----:B------:R-:W-:Y:S02]  /*4860*/  FSEL R21, R19, R13, !P1 ;  /* 0x0000000d13157208 */ /* 0x000fe40004800000 */
[----:B------:R-:W-:Y:S01]  /*4870*/  FSEL R20, R12, RZ, P1 ;  /* 0x000000ff0c147208 */ /* 0x000fe20000800000 */
[----:B--2---:R-:W-:-:S02]  /*4880*/  DSETP.NEU.AND P2, PT, R6, R14, PT ;  /* 0x0000000e0600722a */ /* 0x004fc40003f4d000 */
[----:B------:R-:W-:-:S03]  /*4890*/  DADD R6, R6, -R14 ;  /* 0x0000000006067229 */ /* 0x000fc6000000080e */
[----:B------:R-:W-:Y:S02]  /*48a0*/  FSEL R27, R17, R11, !P4 ;  /* 0x0000000b111b7208 */ /* 0x000fe40006000000 */
[----:B------:R-:W-:-:S05]  /*48b0*/  FSEL R26, R10, RZ, P4 ;  /* 0x000000ff0a1a7208 */ /* 0x000fca0002000000 */
[----:B------:R-:W-:Y:S02]  /*48c0*/  FSEL R19, R23, R7, !P2 ;  /* 0x0000000717137208 */ /* 0x000fe40005000000 */
[----:B------:R-:W-:Y:S01]  /*48d0*/  FSEL R18, R6, RZ, P2 ;  /* 0x000000ff06127208 */ /* 0x000fe20001000000 */
[----:B------:R-:W-:Y:S06]  /*48e0*/  @!P0 BRA `(.L_x_121) ;  /* 0xffffffb8004c8947 */ /* 0x000fec000383ffff */
.L_x_7:
[----:B0-----:R-:W-:Y:S05]  /*48f0*/  BSYNC.RECONVERGENT B0 ;  /* 0x0000000000007941 */ /* 0x001fea0003800200 */
.L_x_6:
[----:B------:R-:W0:Y:S02]  /*4900*/  LDCU.64 UR12, c[0x0][0x380] ;  /* 0x00007000ff0c77ac */ /* 0x000e240008000a00 */
[----:B0-----:R-:W-:-:S04]  /*4910*/  LEA R2, P0, R0, UR12, 0x5 ;  /* 0x0000000c00027c11 */ /* 0x001fc8000f8028ff */
[----:B------:R-:W-:-:S05]  /*4920*/  LEA.HI.X R3, R0, UR13, RZ, 0x5, P0 ;  /* 0x0000000d00037c11 */ /* 0x000fca00080f2cff */
[----:B------:R-:W-:Y:S04]  /*4930*/  STG.E.64 desc[UR10][R2.64], R24 ;  /* 0x0000001802007986 */ /* 0x000fe8000c101b0a */
[----:B------:R-:W-:Y:S04]  /*4940*/  STG.E.64 desc[UR10][R2.64+0x8], R26 ;  /* 0x0000081a02007986 */ /* 0x000fe8000c101b0a */
[----:B------:R-:W-:Y:S04]  /*4950*/  STG.E.64 desc[UR10][R2.64+0x10], R20 ;  /* 0x0000101402007986 */ /* 0x000fe8000c101b0a */
[----:B------:R-:W-:Y:S01]  /*4960*/  STG.E.64 desc[UR10][R2.64+0x18], R18 ;  /* 0x0000181202007986 */ /* 0x000fe2000c101b0a */
[----:B------:R-:W-:Y:S05]  /*4970*/  EXIT ;  /* 0x000000000000794d */ /* 0x000fea0003800000 */
        .weak           $__internal_0_$__cuda_sm20_div_rn_f64_full
        .type           $__internal_0_$__cuda_sm20_div_rn_f64_full,@function
        .size           $__internal_0_$__cuda_sm20_div_rn_f64_full,($__internal_1_$__cuda_sm20_rem_u64 - $__internal_0_$__cuda_sm20_div_rn_f64_full)
$__internal_0_$__cuda_sm20_div_rn_f64_full:
[C---:B------:R-:W-:Y:S01]  /*4980*/  FSETP.GEU.AND P1, PT, |R11|.reuse, 1.469367938527859385e-39, PT ;  /* 0x001000000b00780b */ /* 0x040fe20003f2e200 */
[----:B------:R-:W-:Y:S01]  /*4990*/  IMAD.MOV.U32 R14, RZ, RZ, 0x1 ;  /* 0x00000001ff0e7424 */ /* 0x000fe200078e00ff */
[----:B------:R-:W-:Y:S01]  /*49a0*/  LOP3.LUT R34, R11, 0x800fffff, RZ, 0xc0, !PT ;  /* 0x800fffff0b227812 */ /* 0x000fe200078ec0ff */
[----:B------:R-:W-:Y:S01]  /*49b0*/  IMAD.MOV.U32 R37, RZ, RZ, 0x1ca00000 ;  /* 0x1ca00000ff257424 */ /* 0x000fe200078e00ff */
[C---:B------:R-:W-:Y:S01]  /*49c0*/  FSETP.GEU.AND P3, PT, |R13|.reuse, 1.469367938527859385e-39, PT ;  /* 0x001000000d00780b */ /* 0x040fe20003f6e200 */
[----:B------:R-:W-:Y:S01]  /*49d0*/  BSSY.RECONVERGENT B2, `(.L_x_122) ;  /* 0x0000052000027945 */ /* 0x000fe20003800200 */
[----:B------:R-:W-:Y:S01]  /*49e0*/  LOP3.LUT R35, R34, 0x3ff00000, RZ, 0xfc, !PT ;  /* 0x3ff0000022237812 */ /* 0x000fe200078efcff */
[----:B------:R-:W-:Y:S01]  /*49f0*/  IMAD.MOV.U32 R34, RZ, RZ, R10 ;  /* 0x000000ffff227224 */ /* 0x000fe200078e000a */
[----:B------:R-:W-:Y:S02]  /*4a00*/  LOP3.LUT R9, R13, 0x7ff00000, RZ, 0xc0, !PT ;  /* 0x7ff000000d097812 */ /* 0x000fe400078ec0ff */
[----:B------:R-:W-:-:S03]  /*4a10*/  LOP3.LUT R38, R11, 0x7ff00000, RZ, 0xc0, !PT ;  /* 0x7ff000000b267812 */ /* 0x000fc600078ec0ff */
[----:B------:R-:W-:Y:S01]  /*4a20*/  @!P1 DMUL R34, R10, 8.98846567431157953865e+307 ;  /* 0x7fe000000a229828 */ /* 0x000fe20000000000 */
[----:B------:R-:W-:-:S03]  /*4a30*/  ISETP.GE.U32.AND P2, PT, R9, R38, PT ;  /* 0x000000260900720c */ /* 0x000fc60003f46070 */
[----:B------:R-:W-:Y:S02]  /*4a40*/  @!P3 LOP3.LUT R28, R11, 0x7ff00000, RZ, 0xc0, !PT ;  /* 0x7ff000000b1cb812 */ /* 0x000fe400078ec0ff */
[----:B------:R-:W0:Y:S02]  /*4a50*/  MUFU.RCP64H R15, R35 ;  /* 0x00000023000f7308 */ /* 0x000e240000001800 */
[----:B------:R-:W-:Y:S02]  /*4a60*/  @!P3 ISETP.GE.U32.AND P4, PT, R9, R28, PT ;  /* 0x0000001c0900b20c */ /* 0x000fe40003f86070 */
[----:B------:R-:W-:Y:S02]  /*4a70*/  @!P1 LOP3.LUT R38, R35, 0x7ff00000, RZ, 0xc0, !PT ;  /* 0x7ff0000023269812 */ /* 0x000fe400078ec0ff */
[----:B------:R-:W-:-:S04]  /*4a80*/  @!P3 SEL R29, R37, 0x63400000, !P4 ;  /* 0x63400000251db807 */ /* 0x000fc80006000000 */
[----:B------:R-:W-:-:S04]  /*4a90*/  @!P3 LOP3.LUT R32, R29, 0x80000000, R13, 0xf8, !PT ;  /* 0x800000001d20b812 */ /* 0x000fc800078ef80d */
[----:B------:R-:W-:Y:S01]  /*4aa0*/  @!P3 LOP3.LUT R33, R32, 0x100000, RZ, 0xfc, !PT ;  /* 0x001000002021b812 */ /* 0x000fe200078efcff */
[----:B------:R-:W-:Y:S01]  /*4ab0*/  @!P3 IMAD.MOV.U32 R32, RZ, RZ, RZ ;  /* 0x000000ffff20b224 */ /* 0x000fe200078e00ff */
[----:B0-----:R-:W-:-:S08]  /*4ac0*/  DFMA R30, R14, -R34, 1 ;  /* 0x3ff000000e1e742b */ /* 0x001fd00000000822 */
[----:B------:R-:W-:-:S08]  /*4ad0*/  DFMA R30, R30, R30, R30 ;  /* 0x0000001e1e1e722b */ /* 0x000fd0000000001e */
[----:B------:R-:W-:Y:S01]  /*4ae0*/  DFMA R30, R14, R30, R14 ;  /* 0x0000001e0e1e722b */ /* 0x000fe2000000000e */
[----:B------:R-:W-:Y:S01]  /*4af0*/  SEL R15, R37, 0x63400000, !P2 ;  /* 0x63400000250f7807 */ /* 0x000fe20005000000 */
[----:B------:R-:W-:-:S03]  /*4b00*/  IMAD.MOV.U32 R14, RZ, RZ, R12 ;  /* 0x000000ffff0e7224 */ /* 0x000fc600078e000c */
[----:B------:R-:W-:-:S03]  /*4b10*/  LOP3.LUT R15, R15, 0x800fffff, R13, 0xf8, !PT ;  /* 0x800fffff0f0f7812 */ /* 0x000fc600078ef80d */
[----:B------:R-:W-:-:S03]  /*4b20*/  DFMA R28, R30, -R34, 1 ;  /* 0x3ff000001e1c742b */ /* 0x000fc60000000822 */
[----:B------:R-:W-:-:S05]  /*4b30*/  @!P3 DFMA R14, R14, 2, -R32 ;  /* 0x400000000e0eb82b */ /* 0x000fca0000000820 */
[----:B------:R-:W-:-:S08]  /*4b40*/  DFMA R28, R30, R28, R30 ;  /* 0x0000001c1e1c722b */ /* 0x000fd0000000001e */
[----:B------:R-:W-:-:S08]  /*4b50*/  DMUL R30, R28, R14 ;  /* 0x0000000e1c1e7228 */ /* 0x000fd00000000000 */
[----:B------:R-:W-:-:S08]  /*4b60*/  DFMA R32, R30, -R34, R14 ;  /* 0x800000221e20722b */ /* 0x000fd0000000000e */
[----:B------:R-:W-:Y:S01]  /*4b70*/  DFMA R32, R28, R32, R30 ;  /* 0x000000201c20722b */ /* 0x000fe2000000001e */
[----:B------:R-:W-:Y:S01]  /*4b80*/  IMAD.MOV.U32 R31, RZ, RZ, R9 ;  /* 0x000000ffff1f7224 */ /* 0x000fe200078e0009 */
[----:B------:R-:W-:-:S05]  /*4b90*/  @!P3 LOP3.LUT R31, R15, 0x7ff00000, RZ, 0xc0, !PT ;  /* 0x7ff000000f1fb812 */ /* 0x000fca00078ec0ff */
[----:B------:R-:W-:-:S05]  /*4ba0*/  VIADD R28, R31, 0xffffffff ;  /* 0xffffffff1f1c7836 */ /* 0x000fca0000000000 */
[----:B------:R-:W-:Y:S01]  /*4bb0*/  ISETP.GT.U32.AND P1, PT, R28, 0x7feffffe, PT ;  /* 0x7feffffe1c00780c */ /* 0x000fe20003f24070 */
[----:B------:R-:W-:-:S05]  /*4bc0*/  VIADD R28, R38, 0xffffffff ;  /* 0xffffffff261c7836 */ /* 0x000fca0000000000 */
[----:B------:R-:W-:-:S13]  /*4bd0*/  ISETP.GT.U32.OR P1, PT, R28, 0x7feffffe, P1 ;  /* 0x7feffffe1c00780c */ /* 0x000fda0000f24470 */
[----:B------:R-:W-:Y:S05]  /*4be0*/  @P1 BRA `(.L_x_123) ;  /* 0x00000000006c1947 */ /* 0x000fea0003800000 */
[----:B------:R-:W-:-:S04]  /*4bf0*/  LOP3.LUT R28, R11, 0x7ff00000, RZ, 0xc0, !PT ;  /* 0x7ff000000b1c7812 */ /* 0x000fc800078ec0ff */
[CC--:B------:R-:W-:Y:S02]  /*4c00*/  VIADDMNMX R12, R9.reuse, -R28.reuse, 0xb9600000, !PT ;  /* 0xb9600000090c7446 */ /* 0x0c0fe4000780091c */
[----:B------:R-:W-:Y:S02]  /*4c10*/  ISETP.GE.U32.AND P1, PT, R9, R28, PT ;  /* 0x0000001c0900720c */ /* 0x000fe40003f26070 */
[----:B------:R-:W-:Y:S02]  /*4c20*/  VIMNMX R9, PT, PT, R12, 0x46a00000, PT ;  /* 0x46a000000c097848 */ /* 0x000fe40003fe0100 */
[----:B------:R-:W-:-:S05]  /*4c30*/  SEL R12, R37, 0x63400000, !P1 ;  /* 0x63400000250c7807 */ /* 0x000fca0004800000 */
[----:B------:R-:W-:Y:S02]  /*4c40*/  IMAD.IADD R9, R9, 0x1, -R12 ;  /* 0x0000000109097824 */ /* 0x000fe400078e0a0c */
[----:B------:R-:W-:Y:S02]  /*4c50*/  IMAD.MOV.U32 R12, RZ, RZ, RZ ;  /* 0x000000ffff0c7224 */ /* 0x000fe400078e00ff */
[----:B------:R-:W-:-:S06]  /*4c60*/  VIADD R13, R9, 0x7fe00000 ;  /* 0x7fe00000090d7836 */ /* 0x000fcc0000000000 */
[----:B------:R-:W-:-:S10]  /*4c70*/  DMUL R28, R32, R12 ;  /* 0x0000000c201c7228 */ /* 0x000fd40000000000 */
[----:B------:R-:W-:-:S13]  /*4c80*/  FSETP.GTU.AND P1, PT, |R29|, 1.469367938527859385e-39, PT ;  /* 0x001000001d00780b */ /* 0x000fda0003f2c200 */
[----:B------:R-:W-:Y:S05]  /*4c90*/  @P1 BRA `(.L_x_124) ;  /* 0x0000000000941947 */ /* 0x000fea0003800000 */
[----:B------:R-:W-:Y:S01]  /*4ca0*/  DFMA R14, R32, -R34, R14 ;  /* 0x80000022200e722b */ /* 0x000fe2000000000e */
[----:B------:R-:W-:-:S09]  /*4cb0*/  MOV R12, RZ ;  /* 0x000000ff000c7202 */ /* 0x000fd20000000f00 */
[C---:B------:R-:W-:Y:S02]  /*4cc0*/  FSETP.NEU.AND P1, PT, R15.reuse, RZ, PT ;  /* 0x000000ff0f00720b */ /* 0x040fe40003f2d000 */
[----:B------:R-:W-:-:S04]  /*4cd0*/  LOP3.LUT R31, R15, 0x80000000, R11, 0x48, !PT ;  /* 0x800000000f1f7812 */ /* 0x000fc800078e480b */
[----:B------:R-:W-:-:S07]  /*4ce0*/  LOP3.LUT R13, R31, R13, RZ, 0xfc, !PT ;  /* 0x0000000d1f0d7212 */ /* 0x000fce00078efcff */
[----:B------:R-:W-:Y:S05]  /*4cf0*/  @!P1 BRA `(.L_x_124) ;  /* 0x00000000007c9947 */ /* 0x000fea0003800000 */
[----:B------:R-:W-:Y:S01]  /*4d00*/  IMAD.MOV R11, RZ, RZ, -R9 ;  /* 0x000000ffff0b7224 */ /* 0x000fe200078e0a09 */
[----:B------:R-:W-:Y:S01]  /*4d10*/  DMUL.RP R12, R32, R12 ;  /* 0x0000000c200c7228 */ /* 0x000fe20000008000 */
[----:B------:R-:W-:Y:S01]  /*4d20*/  IMAD.MOV.U32 R10, RZ, RZ, RZ ;  /* 0x000000ffff0a7224 */ /* 0x000fe200078e00ff */
[----:B------:R-:W-:-:S05]  /*4d30*/  IADD3 R9, PT, PT, -R9, -0x43300000, RZ ;  /* 0xbcd0000009097810 */ /* 0x000fca0007ffe1ff */
[----:B------:R-:W-:-:S03]  /*4d40*/  DFMA R10, R28, -R10, R32 ;  /* 0x8000000a1c0a722b */ /* 0x000fc60000000020 */
[----:B------:R-:W-:-:S07]  /*4d50*/  LOP3.LUT R31, R13, R31, RZ, 0x3c, !PT ;  /* 0x0000001f0d1f7212 */ /* 0x000fce00078e3cff */
[----:B------:R-:W-:-:S04]  /*4d60*/  FSETP.NEU.AND P1, PT, |R11|, R9, PT ;  /* 0x000000090b00720b */ /* 0x000fc80003f2d200 */
[----:B------:R-:W-:Y:S02]  /*4d70*/  FSEL R28, R12, R28, !P1 ;  /* 0x0000001c0c1c7208 */ /* 0x000fe40004800000 */
[----:B------:R-:W-:Y:S01]  /*4d80*/  FSEL R29, R31, R29, !P1 ;  /* 0x0000001d1f1d7208 */ /* 0x000fe20004800000 */
[----:B------:R-:W-:Y:S06]  /*4d90*/  BRA `(.L_x_124) ;  /* 0x0000000000547947 */ /* 0x000fec0003800000 */
.L_x_123:
[----:B------:R-:W-:-:S14]  /*4da0*/  DSETP.NAN.AND P1, PT, R12, R12, PT ;  /* 0x0000000c0c00722a */ /* 0x000fdc0003f28000 */
[----:B------:R-:W-:Y:S05]  /*4db0*/  @P1 BRA `(.L_x_125) ;  /* 0x0000000000441947 */ /* 0x000fea0003800000 */
[----:B------:R-:W-:-:S14]  /*4dc0*/  DSETP.NAN.AND P1, PT, R10, R10, PT ;  /* 0x0000000a0a00722a */ /* 0x000fdc0003f28000 */
[----:B------:R-:W-:Y:S05]  /*4dd0*/  @P1 BRA `(.L_x_126) ;  /* 0x0000000000301947 */ /* 0x000fea0003800000 */
[----:B------:R-:W-:Y:S01]  /*4de0*/  ISETP.NE.AND P1, PT, R31, R38, PT ;  /* 0x000000261f00720c */ /* 0x000fe20003f25270 */
[----:B------:R-:W-:Y:S02]  /*4df0*/  IMAD.MOV.U32 R28, RZ, RZ, 0x0 ;  /* 0x00000000ff1c7424 */ /* 0x000fe400078e00ff */
[----:B------:R-:W-:-:S10]  /*4e00*/  IMAD.MOV.U32 R29, RZ, RZ, -0x80000 ;  /* 0xfff80000ff1d7424 */ /* 0x000fd400078e00ff */
[----:B------:R-:W-:Y:S05]  /*4e10*/  @!P1 BRA `(.L_x_124) ;  /* 0x0000000000349947 */ /* 0x000fea0003800000 */
[----:B------:R-:W-:Y:S02]  /*4e20*/  ISETP.NE.AND P1, PT, R31, 0x7ff00000, PT ;  /* 0x7ff000001f00780c */ /* 0x000fe40003f25270 */
[----:B------:R-:W-:Y:S02]  /*4e30*/  LOP3.LUT R29, R13, 0x80000000, R11, 0x48, !PT ;  /* 0x800000000d1d7812 */ /* 0x000fe400078e480b */
[----:B------:R-:W-:-:S13]  /*4e40*/  ISETP.EQ.OR P1, PT, R38, RZ, !P1 ;  /* 0x000000ff2600720c */ /* 0x000fda0004f22670 */
[----:B------:R-:W-:Y:S01]  /*4e50*/  @P1 LOP3.LUT R9, R29, 0x7ff00000, RZ, 0xfc, !PT ;  /* 0x7ff000001d091812 */ /* 0x000fe200078efcff */
[----:B------:R-:W-:Y:S02]  /*4e60*/  @!P1 IMAD.MOV.U32 R28, RZ, RZ, RZ ;  /* 0x000000ffff1c9224 */ /* 0x000fe400078e00ff */
[----:B------:R-:W-:Y:S02]  /*4e70*/  @P1 IMAD.MOV.U32 R28, RZ, RZ, RZ ;  /* 0x000000ffff1c1224 */ /* 0x000fe400078e00ff */
[----:B------:R-:W-:Y:S01]  /*4e80*/  @P1 IMAD.MOV.U32 R29, RZ, RZ, R9 ;  /* 0x000000ffff1d1224 */ /* 0x000fe200078e0009 */
[----:B------:R-:W-:Y:S06]  /*4e90*/  BRA `(.L_x_124) ;  /* 0x0000000000147947 */ /* 0x000fec0003800000 */
.L_x_126:
[----:B------:R-:W-:Y:S01]  /*4ea0*/  LOP3.LUT R29, R11, 0x80000, RZ, 0xfc, !PT ;  /* 0x000800000b1d7812 */ /* 0x000fe200078efcff */
[----:B------:R-:W-:Y:S01]  /*4eb0*/  IMAD.MOV.U32 R28, RZ, RZ, R10 ;  /* 0x000000ffff1c7224 */ /* 0x000fe200078e000a */
[----:B------:R-:W-:Y:S06]  /*4ec0*/  BRA `(.L_x_124) ;  /* 0x0000000000087947 */ /* 0x000fec0003800000 */
.L_x_125:
[----:B------:R-:W-:Y:S01]  /*4ed0*/  LOP3.LUT R29, R13, 0x80000, RZ, 0xfc, !PT ;  /* 0x000800000d1d7812 */ /* 0x000fe200078efcff */
[----:B------:R-:W-:-:S07]  /*4ee0*/  IMAD.MOV.U32 R28, RZ, RZ, R12 ;  /* 0x000000ffff1c7224 */ /* 0x000fce00078e000c */
.L_x_124:
[----:B------:R-:W-:Y:S05]  /*4ef0*/  BSYNC.RECONVERGENT B2 ;  /* 0x0000000000027941 */ /* 0x000fea0003800200 */
.L_x_122:
[----:B------:R-:W-:Y:S02]  /*4f00*/  IMAD.MOV.U32 R37, RZ, RZ, 0x0 ;  /* 0x00000000ff257424 */ /* 0x000fe400078e00ff */
[----:B------:R-:W-:Y:S02]  /*4f10*/  IMAD.MOV.U32 R10, RZ, RZ, R28 ;  /* 0x000000ffff0a7224 */ /* 0x000fe400078e001c */
[----:B------:R-:W-:Y:S01]  /*4f20*/  IMAD.MOV.U32 R11, RZ, RZ, R29 ;  /* 0x000000ffff0b7224 */ /* 0x000fe200078e001d */
[----:B------:R-:W-:Y:S06]  /*4f30*/  RET.REL.NODEC R36 `(_Z9bbpKernelP2sJl) ;  /* 0xffffffb024307950 */ /* 0x000fec0003c3ffff */
        .weak           $__internal_1_$__cuda_sm20_rem_u64
        .type           $__internal_1_$__cuda_sm20_rem_u64,@function
        .size           $__internal_1_$__cuda_sm20_rem_u64,(.L_x_129 - $__internal_1_$__cuda_sm20_rem_u64)
$__internal_1_$__cuda_sm20_rem_u64:
[----:B------:R-:W0:Y:S08]  /*4f40*/  I2F.U64.RP R36, R14 ;  /* 0x0000000e00247312 */ /* 0x000e300000309000 */
[----:B0-----:R-:W0:Y:S02]  /*4f50*/  MUFU.RCP R37, R36 ;  /* 0x0000002400257308 */ /* 0x001e240000001000 */
[----:B0-----:R-:W-:-:S06]  /*4f60*/  VIADD R37, R37, 0x1ffffffe ;  /* 0x1ffffffe25257836 */ /* 0x001fcc0000000000 */
[----:B------:R-:W0:Y:S02]  /*4f70*/  F2I.U64.TRUNC R38, R37 ;  /* 0x0000002500267311 */ /* 0x000e24000020d800 */
[----:B0-----:R-:W-:-:S04]  /*4f80*/  IMAD.WIDE.U32 R34, R38, R14, RZ ;  /* 0x0000000e26227225 */ /* 0x001fc800078e00ff */
[C---:B------:R-:W-:Y:S01]  /*4f90*/  IMAD R35, R38.reuse, R15, R35 ;  /* 0x0000000f26237224 */ /* 0x040fe200078e0223 */
[----:B------:R-:W-:Y:S01]  /*4fa0*/  IADD3 R34, P1, PT, RZ, -R34, RZ ;  /* 0x80000022ff227210 */ /* 0x000fe20007f3e0ff */
[----:B------:R-:W-:Y:S02]  /*4fb0*/  IMAD.MOV.U32 R41, RZ, RZ, R38 ;  /* 0x000000ffff297224 */ /* 0x000fe400078e0026 */
[----:B------:R-:W-:Y:S02]  /*4fc0*/  IMAD R35, R39, R14, R35 ;  /* 0x0000000e27237224 */ /* 0x000fe400078e0223 */
[----:B------:R-:W-:-:S03]  /*4fd0*/  IMAD.HI.U32 R40, R38, R34, RZ ;  /* 0x0000002226287227 */ /* 0x000fc600078e00ff */
[----:B------:R-:W-:-:S05]  /*4fe0*/  IADD3.X R35, PT, PT, RZ, ~R35, RZ, P1, !PT ;  /* 0x80000023ff237210 */ /* 0x000fca0000ffe4ff */
[----:B------:R-:W-:-:S04]  /*4ff0*/  IMAD.WIDE.U32 R40, P1, R38, R35, R40 ;  /* 0x0000002326287225 */ /* 0x000fc80007820028 */
[----:B------:R-:W-:-:S04]  /*5000*/  IMAD.HI.U32 R36, R39, R35, RZ ;  /* 0x0000002327247227 */ /* 0x000fc800078e00ff */
[----:B------:R-:W-:-:S04]  /*5010*/  IMAD.HI.U32 R34, P2, R39, R34, R40 ;  /* 0x0000002227227227 */ /* 0x000fc80007840028 */
[----:B------:R-:W-:Y:S02]  /*5020*/  IMAD R35, R39, R35, RZ ;  /* 0x0000002327237224 */ /* 0x000fe400078e02ff */
[----:B------:R-:W-:-:S03]  /*5030*/  IMAD.X R36, R36, 0x1, R39, P1 ;  /* 0x0000000124247824 */ /* 0x000fc600008e0627 */
[----:B------:R-:W-:-:S04]  /*5040*/  IADD3 R39, P1, PT, R35, R34, RZ ;  /* 0x0000002223277210 */ /* 0x000fc80007f3e0ff */
[----:B------:R-:W-:Y:S01]  /*5050*/  IADD3.X R35, PT, PT, RZ, RZ, R36, P1, P2 ;  /* 0x000000ffff237210 */ /* 0x000fe20000fe4424 */
[----:B------:R-:W-:-:S04]  /*5060*/  IMAD.WIDE.U32 R36, R39, R14, RZ ;  /* 0x0000000e27247225 */ /* 0x000fc800078e00ff */
[----:B------:R-:W-:Y:S01]  /*5070*/  IMAD R34, R39, R15, R37 ;  /* 0x0000000f27227224 */ /* 0x000fe200078e0225 */
[----:B------:R-:W-:-:S03]  /*5080*/  IADD3 R36, P1, PT, RZ, -R36, RZ ;  /* 0x80000024ff247210 */ /* 0x000fc60007f3e0ff */
[----:B------:R-:W-:Y:S02]  /*5090*/  IMAD R34, R35, R14, R34 ;  /* 0x0000000e23227224 */ /* 0x000fe400078e0222 */
[----:B------:R-:W-:-:S04]  /*50a0*/  IMAD.HI.U32 R38, R39, R36, RZ ;  /* 0x0000002427267227 */ /* 0x000fc800078e00ff */
[----:B------:R-:W-:-:S04]  /*50b0*/  IMAD.X R34, RZ, RZ, ~R34, P1 ;  /* 0x000000ffff227224 */ /* 0x000fc800008e0e22 */
[----:B------:R-:W-:-:S04]  /*50c0*/  IMAD.WIDE.U32 R38, P1, R39, R34, R38 ;  /* 0x0000002227267225 */ /* 0x000fc80007820026 */
[----:B------:R-:W-:-:S04]  /*50d0*/  IMAD.HI.U32 R36, P2, R35, R36, R38 ;  /* 0x0000002423247227 */ /* 0x000fc80007840026 */
[----:B------:R-:W-:-:S04]  /*50e0*/  IMAD.HI.U32 R38, R35, R34, RZ ;  /* 0x0000002223267227 */ /* 0x000fc800078e00ff */
[----:B------:R-:W-:Y:S02]  /*50f0*/  IMAD.X R37, R38, 0x1, R35, P1 ;  /* 0x0000000126257824 */ /* 0x000fe400008e0623 */
[----:B------:R-:W-:Y:S02]  /*5100*/  IMAD R35, R35, R34, RZ ;  /* 0x0000002223237224 */ /* 0x000fe400078e02ff */
[----:B------:R-:W-:-:S03]  /*5110*/  IMAD.MOV.U32 R39, RZ, RZ, RZ ;  /* 0x000000ffff277224 */ /* 0x000fc600078e00ff */
[----:B------:R-:W-:-:S04]  /*5120*/  IADD3 R35, P1, PT, R35, R36, RZ ;  /* 0x0000002423237210 */ /* 0x000fc80007f3e0ff */
[----:B------:R-:W-:Y:S01]  /*5130*/  IADD3.X R37, PT, PT, RZ, RZ, R37, P1, P2 ;  /* 0x000000ffff257210 */ /* 0x000fe20000fe4425 */
[----:B------:R-:W-:-:S04]  /*5140*/  IMAD.HI.U32 R38, R35, R31, RZ ;  /* 0x0000001f23267227 */ /* 0x000fc800078e00ff */
[----:B------:R-:W-:-:S04]  /*5150*/  IMAD.WIDE.U32 R34, R35, R30, R38 ;  /* 0x0000001e23227225 */ /* 0x000fc800078e0026 */
[----:B------:R-:W-:-:S04]  /*5160*/  IMAD.HI.U32 R34, P1, R37, R31, R34 ;  /* 0x0000001f25227227 */ /* 0x000fc80007820022 */
[CC--:B------:R-:W-:Y:S02]  /*5170*/  IMAD R35, R37.reuse, R30.reuse, RZ ;  /* 0x0000001e25237224 */ /* 0x0c0fe400078e02ff */
[----:B------:R-:W-:-:S03]  /*5180*/  IMAD.HI.U32 R37, R37, R30, RZ ;  /* 0x0000001e25257227 */ /* 0x000fc600078e00ff */
[----:B------:R-:W-:Y:S01]  /*5190*/  IADD3 R35, P2, PT, R35, R34, RZ ;  /* 0x0000002223237210 */ /* 0x000fe20007f5e0ff */
[----:B------:R-:W-:-:S04]  /*51a0*/  IMAD.X R34, RZ, RZ, R37, P1 ;  /* 0x000000ffff227224 */ /* 0x000fc800008e0625 */
[----:B------:R-:W-:-:S04]  /*51b0*/  IMAD.WIDE.U32 R38, R35, R14, RZ ;  /* 0x0000000e23267225 */ /* 0x000fc800078e00ff */
[----:B------:R-:W-:Y:S01]  /*51c0*/  IMAD R35, R35, R15, R39 ;  /* 0x0000000f23237224 */ /* 0x000fe200078e0227 */
[----:B------:R-:W-:Y:S01]  /*51d0*/  IADD3 R31, P3, PT, -R38, R31, RZ ;  /* 0x0000001f261f7210 */ /* 0x000fe20007f7e1ff */
[----:B------:R-:W-:-:S03]  /*51e0*/  IMAD.X R34, RZ, RZ, R34, P2 ;  /* 0x000000ffff227224 */ /* 0x000fc600010e0622 */
[-C--:B------:R-:W-:Y:S01]  /*51f0*/  ISETP.GE.U32.AND P1, PT, R31, R14.reuse, PT ;  /* 0x0000000e1f00720c */ /* 0x080fe20003f26070 */
[----:B------:R-:W-:Y:S01]  /*5200*/  IMAD R35, R34, R14, R35 ;  /* 0x0000000e22237224 */ /* 0x000fe200078e0223 */
[----:B------:R-:W-:-:S03]  /*5210*/  IADD3 R34, P2, PT, -R14, R31, RZ ;  /* 0x0000001f0e227210 */ /* 0x000fc60007f5e1ff */
[----:B------:R-:W-:-:S05]  /*5220*/  IMAD.X R30, R30, 0x1, ~R35, P3 ;  /* 0x000000011e1e7824 */ /* 0x000fca00018e0e23 */
[----:B------:R-:W-:-:S04]  /*5230*/  ISETP.GE.U32.AND.EX P1, PT, R30, R15, PT, P1 ;  /* 0x0000000f1e00720c */ /* 0x000fc80003f26110 */
[----:B------:R-:W-:Y:S01]  /*5240*/  SEL R35, R34, R31, P1 ;  /* 0x0000001f22237207 */ /* 0x000fe20000800000 */
[--C-:B------:R-:W-:Y:S01]  /*5250*/  IMAD.X R31, R30, 0x1, ~R15.reuse, P2 ;  /* 0x000000011e1f7824 */ /* 0x100fe200010e0e0f */
[C---:B------:R-:W-:Y:S02]  /*5260*/  ISETP.NE.U32.AND P2, PT, R14.reuse, RZ, PT ;  /* 0x000000ff0e00720c */ /* 0x040fe40003f45070 */
[----:B------:R-:W-:Y:S02]  /*5270*/  IADD3 R34, P3, PT, -R14, R35, RZ ;  /* 0x000000230e227210 */ /* 0x000fe40007f7e1ff */
[----:B------:R-:W-:Y:S02]  /*5280*/  SEL R30, R31, R30, P1 ;  /* 0x0000001e1f1e7207 */ /* 0x000fe40000800000 */
[----:B------:R-:W-:Y:S01]  /*5290*/  ISETP.GE.U32.AND P1, PT, R35, R14, PT ;  /* 0x0000000e2300720c */ /* 0x000fe20003f26070 */
[----:B------:R-:W-:Y:S01]  /*52a0*/  IMAD.MOV.U32 R14, RZ, RZ, R10 ;  /* 0x000000ffff0e7224 */ /* 0x000fe200078e000a */
[----:B------:R-:W-:Y:S01]  /*52b0*/  ISETP.NE.AND.EX P2, PT, R15, RZ, PT, P2 ;  /* 0x000000ff0f00720c */ /* 0x000fe20003f45320 */
[C---:B------:R-:W-:Y:S01]  /*52c0*/  IMAD.X R31, R30.reuse, 0x1, ~R15, P3 ;  /* 0x000000011e1f7824 */ /* 0x040fe200018e0e0f */
[----:B------:R-:W-:Y:S01]  /*52d0*/  ISETP.GE.U32.AND.EX P1, PT, R30, R15, PT, P1 ;  /* 0x0000000f1e00720c */ /* 0x000fe20003f26110 */
[----:B------:R-:W-:-:S03]  /*52e0*/  IMAD.MOV.U32 R15, RZ, RZ, 0x0 ;  /* 0x00000000ff0f7424 */ /* 0x000fc600078e00ff */
[----:B------:R-:W-:Y:S02]  /*52f0*/  SEL R34, R34, R35, P1 ;  /* 0x0000002322227207 */ /* 0x000fe40000800000 */
[----:B------:R-:W-:Y:S02]  /*5300*/  SEL R31, R31, R30, P1 ;  /* 0x0000001e1f1f7207 */ /* 0x000fe40000800000 */
[----:B------:R-:W-:Y:S02]  /*5310*/  SEL R34, R34, 0xffffffff, P2 ;  /* 0xffffffff22227807 */ /* 0x000fe40001000000 */
[----:B------:R-:W-:Y:S01]  /*5320*/  SEL R35, R31, 0xffffffff, P2 ;  /* 0xffffffff1f237807 */ /* 0x000fe20001000000 */
[----:B------:R-:W-:Y:S06]  /*5330*/  RET.REL.NODEC R14 `(_Z9bbpKernelP2sJl) ;  /* 0xffffffac0e307950 */ /* 0x000fec0003c3ffff */
.L_x_127:
        /* <DEDUP_REMOVED lines=12> */
.L_x_129:


//--------------------- .nv.global.init           --------------------------
	.section	.nv.global.init,"aw",@progbits
	.align	8
.nv.global.init:
	.type		baseSystem,@object
	.size		baseSystem,(.L_0 - baseSystem)
baseSystem:
        /*0000*/ 	.byte	0x10, 0x00, 0x00, 0x00, 0x00, 0x00, 0x00, 0x00
.L_0:


//--------------------- .nv.shared.reserved.0     --------------------------
	.section	.nv.shared.reserved.0,"aw",@nobits
	.weak		__nv_reservedSMEM_offset_0_alias
	.size		__nv_reservedSMEM_offset_0_alias, 0, 64
	.other		__nv_reservedSMEM_offset_0_alias,@"STO_CUDA_RESERVED_SHARED STV_DEFAULT"
__nv_reservedSMEM_offset_0_alias:
	.zero		0
	.zero		64


//--------------------- .nv.global                --------------------------
	.section	.nv.global,"aw",@nobits
	.align	4
.nv.global:
	.type		printOnce,@object
	.size		printOnce,(.L_1 - printOnce)
printOnce:
	.zero		4
.L_1:


//--------------------- .nv.constant0._Z14reduceSJKernelP2sJii --------------------------
	.section	.nv.constant0._Z14reduceSJKernelP2sJii,"a",@progbits
	.sectionflags	@""
	.align	4
.nv.constant0._Z14reduceSJKernelP2sJii:
	.zero		912


//--------------------- .nv.constant0._Z9bbpKernelP2sJl --------------------------
	.section	.nv.constant0._Z9bbpKernelP2sJl,"a",@progbits
	.sectionflags	@""
	.align	4
.nv.constant0._Z9bbpKernelP2sJl:
	.zero		912


//--------------------- SYMBOLS --------------------------

	.type		.nv.reservedSmem.offset0,@object
	.size		.nv.reservedSmem.offset0,0x4
